// auto-generated by cutlass_sweep.gemm — config: {"arch": "sm_90", "cluster_m": 1, "cluster_n": 1, "dtype": "fp16", "dtype_b": "fp16", "layout": "nt", "stages": 0, "tile_k": 64, "tile_m": 256, "tile_n": 80}
#include "cutlass/cutlass.h"
#include "cutlass/gemm/collective/collective_builder.hpp"
#include "cutlass/gemm/device/gemm_universal_adapter.h"
#include "cutlass/gemm/kernel/gemm_universal.hpp"
#include "cutlass/epilogue/collective/collective_builder.hpp"

using ElemA = cutlass::half_t;
using ElemB = cutlass::half_t;
using ElemCD = cutlass::half_t;
using Acc  = float;
using TileShape    = cute::Shape<cute::_256, cute::_80, cute::_64>;
using ClusterShape = cute::Shape<cute::_1, cute::_1, cute::_1>;

using CollectiveEpilogue = typename cutlass::epilogue::collective::CollectiveBuilder<
    cutlass::arch::Sm90, cutlass::arch::OpClassTensorOp,
    TileShape, ClusterShape,
    cutlass::epilogue::collective::EpilogueTileAuto,
    Acc, Acc,
    ElemCD, cutlass::layout::RowMajor, 128 / cutlass::sizeof_bits<ElemCD>::value,
    ElemCD, cutlass::layout::RowMajor, 128 / cutlass::sizeof_bits<ElemCD>::value,
    cutlass::epilogue::collective::EpilogueScheduleAuto
  >::CollectiveOp;

using CollectiveMainloop = typename cutlass::gemm::collective::CollectiveBuilder<
    cutlass::arch::Sm90, cutlass::arch::OpClassTensorOp,
    ElemA, cutlass::layout::RowMajor, 128 / cutlass::sizeof_bits<ElemA>::value,
    ElemB, cutlass::layout::ColumnMajor, 128 / cutlass::sizeof_bits<ElemB>::value,
    Acc,
    TileShape, ClusterShape,
    cutlass::gemm::collective::StageCountAutoCarveout<static_cast<int>(sizeof(typename CollectiveEpilogue::SharedStorage))>,
    cutlass::gemm::collective::KernelScheduleAuto
  >::CollectiveOp;

using GemmKernel = cutlass::gemm::kernel::GemmUniversal<
    cute::Shape<int,int,int,int>,
    CollectiveMainloop,
    CollectiveEpilogue
>;
using Gemm = cutlass::gemm::device::GemmUniversalAdapter<GemmKernel>;

// Force the device kernel symbol into the cubin without needing a host main.
auto* _anchor = &cutlass::device_kernel<GemmKernel>;


// ===== COMPILED SASS (sm_90a) =====

	.target	sm_90a

	.elftype	@"ET_EXEC"


//--------------------- .note.nv.tkinfo           --------------------------
	.section	.note.nv.tkinfo,"",@"SHT_NOTE"
	.sectionflags	@"SHF_NOTE_NV_TKINFO"
	.tkinfo
        /*0018*/ 	.word	0x00000002
        /*0030*/ 	.string	""
        /*0030*/ 	.string	"ptxas"
        /*0030*/ 	.string	"Cuda compilation tools, release 13.0, V13.0.88"
        /*0030*/ 	.string	"Build cuda_13.0.r13.0/compiler.36424714_0"
        /*0030*/ 	.string	"-arch sm_90a -m 64 "



//--------------------- .note.nv.cuinfo           --------------------------
	.section	.note.nv.cuinfo,"",@"SHT_NOTE"
	.sectionflags	@"SHF_NOTE_NV_CUINFO"
        /*0018*/ 	.short	0x0002
        /*001a*/ 	.short	0x005a
        /*001c*/ 	.short	0x0082
	.zero		2


//--------------------- .nv.info                  --------------------------
	.section	.nv.info,"",@"SHT_CUDA_INFO"
	.align	4


	//----- nvinfo : EIATTR_REGCOUNT
	.align		4
        /*0000*/ 	.byte	0x04, 0x2f
        /*0002*/ 	.short	(.L_15 - .L_14)
	.align		4
.L_14:
        /*0004*/ 	.word	index@(_ZN7cutlass13device_kernelINS_4gemm6kernel13GemmUniversalIN4cute5tupleIJiiiiEEENS1_10collective13CollectiveMmaINS1_34MainloopSm90TmaGmmaWarpSpecializedILi5ENS5_IJNS4_1CILi1EEESB_SB_EEENS1_35KernelTmaWarpSpecializedCooperativeEEENS5_IJNSA_ILi256EEENSA_ILi80EEENSA_ILi64EEEEEENS_6half_tENS5_IJlSB_lEEESJ_SK_NS4_8TiledMMAINS4_8MMA_AtomIJNS4_4SM904GMMA25MMA_64x16x16_F32F16F16_SSILNSO_5MajorE0ELSQ_0ELNSO_7ScaleInE1ELSR_1EEEEEENS4_6LayoutINS5_IJNSA_ILi2EEESB_SB_EEENS5_IJSB_NSA_ILi0EEESX_EEEEENS5_IJNS4_10UnderscoreES10_S10_EEEEENS4_13SM90_TMA_LOADENS4_14ComposedLayoutINS4_7SwizzleILi3ELi4ELi3EEENS4_18smem_ptr_flag_bitsILi16EEENSU_INS5_IJNSA_ILi8EEESH_EEENS5_IJSH_SB_EEEEEEEvNS4_8identityES13_S1D_vS1E_EENS_8epilogue10collective6detail29Sm90TmaWarpSpecializedAdapterINS1H_15DefaultEpilogueISJ_SK_SK_NS1G_6thread17LinearCombinationISJ_Li1EffLNS1L_9ScaleType4KindE0ELNS_15FloatRoundStyleE2ESJ_EENS1_15EpilogueDefaultEEEEEvvEEEEvNT_6ParamsE)
        /*0008*/ 	.word	0x000000a8


	//----- nvinfo : EIATTR_FRAME_SIZE
	.align		4
.L_15:
        /*000c*/ 	.byte	0x04, 0x11
        /*000e*/ 	.short	(.L_17 - .L_16)
	.align		4
.L_16:
        /*0010*/ 	.word	index@(_ZN7cutlass13device_kernelINS_4gemm6kernel13GemmUniversalIN4cute5tupleIJiiiiEEENS1_10collective13CollectiveMmaINS1_34MainloopSm90TmaGmmaWarpSpecializedILi5ENS5_IJNS4_1CILi1EEESB_SB_EEENS1_35KernelTmaWarpSpecializedCooperativeEEENS5_IJNSA_ILi256EEENSA_ILi80EEENSA_ILi64EEEEEENS_6half_tENS5_IJlSB_lEEESJ_SK_NS4_8TiledMMAINS4_8MMA_AtomIJNS4_4SM904GMMA25MMA_64x16x16_F32F16F16_SSILNSO_5MajorE0ELSQ_0ELNSO_7ScaleInE1ELSR_1EEEEEENS4_6LayoutINS5_IJNSA_ILi2EEESB_SB_EEENS5_IJSB_NSA_ILi0EEESX_EEEEENS5_IJNS4_10UnderscoreES10_S10_EEEEENS4_13SM90_TMA_LOADENS4_14ComposedLayoutINS4_7SwizzleILi3ELi4ELi3EEENS4_18smem_ptr_flag_bitsILi16EEENSU_INS5_IJNSA_ILi8EEESH_EEENS5_IJSH_SB_EEEEEEEvNS4_8identityES13_S1D_vS1E_EENS_8epilogue10collective6detail29Sm90TmaWarpSpecializedAdapterINS1H_15DefaultEpilogueISJ_SK_SK_NS1G_6thread17LinearCombinationISJ_Li1EffLNS1L_9ScaleType4KindE0ELNS_15FloatRoundStyleE2ESJ_EENS1_15EpilogueDefaultEEEEEvvEEEEvNT_6ParamsE)
        /*0014*/ 	.word	0x00000000


	//----- nvinfo : EIATTR_MIN_STACK_SIZE
	.align		4
.L_17:
        /*0018*/ 	.byte	0x04, 0x12
        /*001a*/ 	.short	(.L_19 - .L_18)
	.align		4
.L_18:
        /*001c*/ 	.word	index@(_ZN7cutlass13device_kernelINS_4gemm6kernel13GemmUniversalIN4cute5tupleIJiiiiEEENS1_10collective13CollectiveMmaINS1_34MainloopSm90TmaGmmaWarpSpecializedILi5ENS5_IJNS4_1CILi1EEESB_SB_EEENS1_35KernelTmaWarpSpecializedCooperativeEEENS5_IJNSA_ILi256EEENSA_ILi80EEENSA_ILi64EEEEEENS_6half_tENS5_IJlSB_lEEESJ_SK_NS4_8TiledMMAINS4_8MMA_AtomIJNS4_4SM904GMMA25MMA_64x16x16_F32F16F16_SSILNSO_5MajorE0ELSQ_0ELNSO_7ScaleInE1ELSR_1EEEEEENS4_6LayoutINS5_IJNSA_ILi2EEESB_SB_EEENS5_IJSB_NSA_ILi0EEESX_EEEEENS5_IJNS4_10UnderscoreES10_S10_EEEEENS4_13SM90_TMA_LOADENS4_14ComposedLayoutINS4_7SwizzleILi3ELi4ELi3EEENS4_18smem_ptr_flag_bitsILi16EEENSU_INS5_IJNSA_ILi8EEESH_EEENS5_IJSH_SB_EEEEEEEvNS4_8identityES13_S1D_vS1E_EENS_8epilogue10collective6detail29Sm90TmaWarpSpecializedAdapterINS1H_15DefaultEpilogueISJ_SK_SK_NS1G_6thread17LinearCombinationISJ_Li1EffLNS1L_9ScaleType4KindE0ELNS_15FloatRoundStyleE2ESJ_EENS1_15EpilogueDefaultEEEEEvvEEEEvNT_6ParamsE)
        /*0020*/ 	.word	0x00000000
.L_19:


//--------------------- .nv.compat                --------------------------
	.section	.nv.compat,"",@"SHT_CUDA_COMPAT_INFO"
	.align	4
        /*0000*/ 	.byte	0x02, 0x09, 0x01, 0x00, 0x02, 0x02, 0x04, 0x00, 0x02, 0x05, 0x05, 0x00, 0x03, 0x07, 0x01, 0x01
        /*0010*/ 	.byte	0x02, 0x03, 0x01, 0x00, 0x02, 0x06, 0x01, 0x00, 0x04, 0x0b, 0x08, 0x00, 0x00, 0x00, 0x00, 0x00
        /*0020*/ 	.byte	0x00, 0x00, 0x00, 0x00


//--------------------- .nv.info._ZN7cutlass13device_kernelINS_4gemm6kernel13GemmUniversalIN4cute5tupleIJiiiiEEENS1_10collective13CollectiveMmaINS1_34MainloopSm90TmaGmmaWarpSpecializedILi5ENS5_IJNS4_1CILi1EEESB_SB_EEENS1_35KernelTmaWarpSpecializedCooperativeEEENS5_IJNSA_ILi256EEENSA_ILi80EEENSA_ILi64EEEEEENS_6half_tENS5_IJlSB_lEEESJ_SK_NS4_8TiledMMAINS4_8MMA_AtomIJNS4_4SM904GMMA25MMA_64x16x16_F32F16F16_SSILNSO_5MajorE0ELSQ_0ELNSO_7ScaleInE1ELSR_1EEEEEENS4_6LayoutINS5_IJNSA_ILi2EEESB_SB_EEENS5_IJSB_NSA_ILi0EEESX_EEEEENS5_IJNS4_10UnderscoreES10_S10_EEEEENS4_13SM90_TMA_LOADENS4_14ComposedLayoutINS4_7SwizzleILi3ELi4ELi3EEENS4_18smem_ptr_flag_bitsILi16EEENSU_INS5_IJNSA_ILi8EEESH_EEENS5_IJSH_SB_EEEEEEEvNS4_8identityES13_S1D_vS1E_EENS_8epilogue10collective6detail29Sm90TmaWarpSpecializedAdapterINS1H_15DefaultEpilogueISJ_SK_SK_NS1G_6thread17LinearCombinationISJ_Li1EffLNS1L_9ScaleType4KindE0ELNS_15FloatRoundStyleE2ESJ_EENS1_15EpilogueDefaultEEEEEvvEEEEvNT_6ParamsE --------------------------
	.section	.nv.info._ZN7cutlass13device_kernelINS_4gemm6kernel13GemmUniversalIN4cute5tupleIJiiiiEEENS1_10collective13CollectiveMmaINS1_34MainloopSm90TmaGmmaWarpSpecializedILi5ENS5_IJNS4_1CILi1EEESB_SB_EEENS1_35KernelTmaWarpSpecializedCooperativeEEENS5_IJNSA_ILi256EEENSA_ILi80EEENSA_ILi64EEEEEENS_6half_tENS5_IJlSB_lEEESJ_SK_NS4_8TiledMMAINS4_8MMA_AtomIJNS4_4SM904GMMA25MMA_64x16x16_F32F16F16_SSILNSO_5MajorE0ELSQ_0ELNSO_7ScaleInE1ELSR_1EEEEEENS4_6LayoutINS5_IJNSA_ILi2EEESB_SB_EEENS5_IJSB_NSA_ILi0EEESX_EEEEENS5_IJNS4_10UnderscoreES10_S10_EEEEENS4_13SM90_TMA_LOADENS4_14ComposedLayoutINS4_7SwizzleILi3ELi4ELi3EEENS4_18smem_ptr_flag_bitsILi16EEENSU_INS5_IJNSA_ILi8EEESH_EEENS5_IJSH_SB_EEEEEEEvNS4_8identityES13_S1D_vS1E_EENS_8epilogue10collective6detail29Sm90TmaWarpSpecializedAdapterINS1H_15DefaultEpilogueISJ_SK_SK_NS1G_6thread17LinearCombinationISJ_Li1EffLNS1L_9ScaleType4KindE0ELNS_15FloatRoundStyleE2ESJ_EENS1_15EpilogueDefaultEEEEEvvEEEEvNT_6ParamsE,"",@"SHT_CUDA_INFO"
	.sectionflags	@""
	.align	4


	//----- nvinfo : EIATTR_CUDA_API_VERSION
	.align		4
        /*0000*/ 	.byte	0x04, 0x37
        /*0002*/ 	.short	(.L_21 - .L_20)
.L_20:
        /*0004*/ 	.word	0x00000082


	//----- nvinfo : EIATTR_KPARAM_INFO
	.align		4
.L_21:
        /*0008*/ 	.byte	0x04, 0x17
        /*000a*/ 	.short	(.L_23 - .L_22)
.L_22:
        /*000c*/ 	.word	0x00000000
        /*0010*/ 	.short	0x0000
        /*0012*/ 	.short	0x0070
        /*0014*/ 	.byte	0x00, 0xf0, 0x01, 0x10


	//----- nvinfo : EIATTR_SPARSE_MMA_MASK
	.align		4
.L_23:
        /*0018*/ 	.byte	0x03, 0x50
        /*001a*/ 	.short	0x0000


	//----- nvinfo : EIATTR_MAXREG_COUNT
	.align		4
        /*001c*/ 	.byte	0x03, 0x1b
        /*001e*/ 	.short	0x00a8


	//----- nvinfo : EIATTR_NUM_BARRIERS
	.align		4
        /*0020*/ 	.byte	0x02, 0x4c
        /*0022*/ 	.byte	0x01
	.zero		1


	//----- nvinfo : EIATTR_EXTERNS
	.align		4
        /*0024*/ 	.byte	0x04, 0x0f
        /*0026*/ 	.short	(.L_25 - .L_24)


	//   ....[0]....
	.align		4
.L_24:
        /*0028*/ 	.word	index@(__assertfail)


	//----- nvinfo : EIATTR_MERCURY_ISA_VERSION
	.align		4
.L_25:
        /*002c*/ 	.byte	0x03, 0x5f
        /*002e*/ 	.short	0x0101


	//----- nvinfo : EIATTR_INT_WARP_WIDE_INSTR_OFFSETS
	.align		4
        /*0030*/ 	.byte	0x04, 0x31
        /*0032*/ 	.short	(.L_27 - .L_26)


	//   ....[0]....
.L_26:
        /*0034*/ 	.word	0x000003d0


	//   ....[1]....
        /*0038*/ 	.word	0x00000400


	//   ....[2]....
        /*003c*/ 	.word	0x000004e0


	//----- nvinfo : EIATTR_COOP_GROUP_MASK_REGIDS
	.align		4
.L_27:
        /*0040*/ 	.byte	0x04, 0x29
        /*0042*/ 	.short	(.L_29 - .L_28)


	//   ....[0]....
.L_28:
        /*0044*/ 	.word	0xffffffff


	//   ....[1]....
        /*0048*/ 	.word	0xffffffff


	//   ....[2]....
        /*004c*/ 	.word	0xffffffff


	//   ....[3]....
        /*0050*/ 	.word	0xffffffff


	//   ....[4]....
        /*0054*/ 	.word	0xffffffff


	//----- nvinfo : EIATTR_COOP_GROUP_INSTR_OFFSETS
	.align		4
.L_29:
        /*0058*/ 	.byte	0x04, 0x28
        /*005a*/ 	.short	(.L_31 - .L_30)


	//   ....[0]....
.L_30:
        /*005c*/ 	.word	0x00000060


	//   ....[1]....
        /*0060*/ 	.word	0x00000070


	//   ....[2]....
        /*0064*/ 	.word	0x00000130


	//   ....[3]....
        /*0068*/ 	.word	0x000002e0


	//   ....[4]....
        /*006c*/ 	.word	0x00000f90


	//----- nvinfo : EIATTR_REG_RECONFIG
	.align		4
.L_31:
        /*0070*/ 	.byte	0x01, 0x54
	.zero		2


	//----- nvinfo : EIATTR_SYSCALL_OFFSETS
	.align		4
        /*0074*/ 	.byte	0x04, 0x46
        /*0076*/ 	.short	(.L_33 - .L_32)


	//   ....[0]....
.L_32:
        /*0078*/ 	.word	0x00001150


	//----- nvinfo : EIATTR_MBARRIER_INSTR_OFFSETS
	.align		4
.L_33:
        /*007c*/ 	.byte	0x04, 0x39
        /*007e*/ 	.short	(.L_35 - .L_34)


	//   ....[0]....
.L_34:
        /*0080*/ 	.word	0x00000230
        /*0084*/ 	.word	0x000000ff
        /*0088*/ 	.word	0x00000000
        /*008c*/ 	.short	0x0100
        /*008e*/ 	.byte	0x08
	.zero		1


	//   ....[1]....
        /*0090*/ 	.word	0x00000240
        /*0094*/ 	.word	0x000000ff
        /*0098*/ 	.word	0x00000028
        /*009c*/ 	.short	0x0100
        /*009e*/ 	.byte	0x08
	.zero		1


	//   ....[2]....
        /*00a0*/ 	.word	0x00000250
        /*00a4*/ 	.word	0x000000ff
        /*00a8*/ 	.word	0x00000008
        /*00ac*/ 	.short	0x0100
        /*00ae*/ 	.byte	0x08
	.zero		1


	//   ....[3]....
        /*00b0*/ 	.word	0x00000260
        /*00b4*/ 	.word	0x000000ff
        /*00b8*/ 	.word	0x00000030
        /*00bc*/ 	.short	0x0100
        /*00be*/ 	.byte	0x08
	.zero		1


	//   ....[4]....
        /*00c0*/ 	.word	0x00000270
        /*00c4*/ 	.word	0x000000ff
        /*00c8*/ 	.word	0x00000010
        /*00cc*/ 	.short	0x0100
        /*00ce*/ 	.byte	0x08
	.zero		1


	//   ....[5]....
        /*00d0*/ 	.word	0x00000280
        /*00d4*/ 	.word	0x000000ff
        /*00d8*/ 	.word	0x00000038
        /*00dc*/ 	.short	0x0100
        /*00de*/ 	.byte	0x08
	.zero		1


	//   ....[6]....
        /*00e0*/ 	.word	0x00000290
        /*00e4*/ 	.word	0x000000ff
        /*00e8*/ 	.word	0x00000018
        /*00ec*/ 	.short	0x0100
        /*00ee*/ 	.byte	0x08
	.zero		1


	//   ....[7]....
        /*00f0*/ 	.word	0x000002a0
        /*00f4*/ 	.word	0x000000ff
        /*00f8*/ 	.word	0x00000040
        /*00fc*/ 	.short	0x0100
        /*00fe*/ 	.byte	0x08
	.zero		1


	//   ....[8]....
        /*0100*/ 	.word	0x000002b0
        /*0104*/ 	.word	0x000000ff
        /*0108*/ 	.word	0x00000020
        /*010c*/ 	.short	0x0100
        /*010e*/ 	.byte	0x08
	.zero		1


	//   ....[9]....
        /*0110*/ 	.word	0x000002c0
        /*0114*/ 	.word	0x000000ff
        /*0118*/ 	.word	0x00000048
        /*011c*/ 	.short	0x0100
        /*011e*/ 	.byte	0x08
	.zero		1


	//   ....[10]....
        /*0120*/ 	.word	0x00000550
        /*0124*/ 	.word	0x000000ff
        /*0128*/ 	.word	0x00000060
        /*012c*/ 	.short	0x0100
        /*012e*/ 	.byte	0x06
	.zero		1


	//   ....[11]....
        /*0130*/ 	.word	0x000005b0
        /*0134*/ 	.word	0x000000ff
        /*0138*/ 	.word	0x00000068
        /*013c*/ 	.short	0x0100
        /*013e*/ 	.byte	0x06
	.zero		1


	//   ....[12]....
        /*0140*/ 	.word	0x000011d0
        /*0144*/ 	.word	0x00000003
        /*0148*/ 	.word	0x00000000
        /*014c*/ 	.short	0x010a
        /*014e*/ 	.byte	0x3f
	.zero		1


	//   ....[13]....
        /*0150*/ 	.word	0x00001210
        /*0154*/ 	.word	0x00000003
        /*0158*/ 	.word	0x00000000
        /*015c*/ 	.short	0x010a
        /*015e*/ 	.byte	0x3f
	.zero		1


	//   ....[14]....
        /*0160*/ 	.word	0x00002310
        /*0164*/ 	.word	0x000000ff
        /*0168*/ 	.word	0x00000000
        /*016c*/ 	.short	0x010a
        /*016e*/ 	.byte	0x08
	.zero		1


	//   ....[15]....
        /*0170*/ 	.word	0x00002350
        /*0174*/ 	.word	0x000000ff
        /*0178*/ 	.word	0x00000000
        /*017c*/ 	.short	0x010a
        /*017e*/ 	.byte	0x08
	.zero		1


	//   ....[16]....
        /*0180*/ 	.word	0x00003320
        /*0184*/ 	.word	0x000000ff
        /*0188*/ 	.word	0x00000000
        /*018c*/ 	.short	0x0101
        /*018e*/ 	.byte	0x08
	.zero		1


	//   ....[17]....
        /*0190*/ 	.word	0x000034d0
        /*0194*/ 	.word	0x00000000
        /*0198*/ 	.word	0x00000000
        /*019c*/ 	.short	0x0101
        /*019e*/ 	.byte	0x3f
	.zero		1


	//   ....[18]....
        /*01a0*/ 	.word	0x000097b0
        /*01a4*/ 	.word	0x0000000e
        /*01a8*/ 	.word	0x00000028
        /*01ac*/ 	.short	0x010a
        /*01ae*/ 	.byte	0x3f
	.zero		1


	//   ....[19]....
        /*01b0*/ 	.word	0x00009b30
        /*01b4*/ 	.word	0x00000006
        /*01b8*/ 	.word	0x00000068
        /*01bc*/ 	.short	0x0101
        /*01be*/ 	.byte	0x3f
	.zero		1


	//   ....[20]....
        /*01c0*/ 	.word	0x0000a260
        /*01c4*/ 	.word	0x00000007
        /*01c8*/ 	.word	0x00000000
        /*01cc*/ 	.short	0x010a
        /*01ce*/ 	.byte	0x3f
	.zero		1


	//   ....[21]....
        /*01d0*/ 	.word	0x0000a2e0
        /*01d4*/ 	.word	0x00000009
        /*01d8*/ 	.word	0x00000000
        /*01dc*/ 	.short	0x010a
        /*01de*/ 	.byte	0x3f
	.zero		1


	//   ....[22]....
        /*01e0*/ 	.word	0x0000a370
        /*01e4*/ 	.word	0x00000006
        /*01e8*/ 	.word	0x00000000
        /*01ec*/ 	.short	0x010a
        /*01ee*/ 	.byte	0x3f
	.zero		1


	//   ....[23]....
        /*01f0*/ 	.word	0x0000a400
        /*01f4*/ 	.word	0x00000009
        /*01f8*/ 	.word	0x00000000
        /*01fc*/ 	.short	0x010a
        /*01fe*/ 	.byte	0x3f
	.zero		1


	//   ....[24]....
        /*0200*/ 	.word	0x0000a490
        /*0204*/ 	.word	0x00000003
        /*0208*/ 	.word	0x00000000
        /*020c*/ 	.short	0x010a
        /*020e*/ 	.byte	0x3f
	.zero		1


	//   ....[25]....
        /*0210*/ 	.word	0x0000a4f0
        /*0214*/ 	.word	0x00000003
        /*0218*/ 	.word	0x00000000
        /*021c*/ 	.short	0x010a
        /*021e*/ 	.byte	0x3f
	.zero		1


	//   ....[26]....
        /*0220*/ 	.word	0x0000a550
        /*0224*/ 	.word	0x00000005
        /*0228*/ 	.word	0x00000000
        /*022c*/ 	.short	0x010a
        /*022e*/ 	.byte	0x3f
	.zero		1


	//   ....[27]....
        /*0230*/ 	.word	0x0000a620
        /*0234*/ 	.word	0x0000000e
        /*0238*/ 	.word	0x00000028
        /*023c*/ 	.short	0x010a
        /*023e*/ 	.byte	0x3f
	.zero		1


	//   ....[28]....
        /*0240*/ 	.word	0x0000a6f0
        /*0244*/ 	.word	0x00000007
        /*0248*/ 	.word	0x00000000
        /*024c*/ 	.short	0x010a
        /*024e*/ 	.byte	0x3f
	.zero		1


	//   ....[29]....
        /*0250*/ 	.word	0x0000a740
        /*0254*/ 	.word	0x00000009
        /*0258*/ 	.word	0x00000000
        /*025c*/ 	.short	0x010a
        /*025e*/ 	.byte	0x3f
	.zero		1


	//   ....[30]....
        /*0260*/ 	.word	0x0000a790
        /*0264*/ 	.word	0x00000006
        /*0268*/ 	.word	0x00000000
        /*026c*/ 	.short	0x010a
        /*026e*/ 	.byte	0x3f
	.zero		1


	//   ....[31]....
        /*0270*/ 	.word	0x0000a7e0
        /*0274*/ 	.word	0x00000009
        /*0278*/ 	.word	0x00000000
        /*027c*/ 	.short	0x010a
        /*027e*/ 	.byte	0x3f
	.zero		1


	//----- nvinfo : EIATTR_NUM_MBARRIERS
	.align		4
.L_35:
        /*0280*/ 	.byte	0x03, 0x38
        /*0282*/ 	.short	0x000c


	//----- nvinfo : EIATTR_EXIT_INSTR_OFFSETS
	.align		4
        /*0284*/ 	.byte	0x04, 0x1c
        /*0286*/ 	.short	(.L_37 - .L_36)


	//   ....[0]....
.L_36:
        /*0288*/ 	.word	0x00000600


	//   ....[1]....
        /*028c*/ 	.word	0x00000ec0


	//   ....[2]....
        /*0290*/ 	.word	0x00008e20


	//   ....[3]....
        /*0294*/ 	.word	0x00009450


	//   ....[4]....
        /*0298*/ 	.word	0x0000a4e0


	//----- nvinfo : EIATTR_MAX_THREADS
	.align		4
.L_37:
        /*029c*/ 	.byte	0x04, 0x05
        /*029e*/ 	.short	(.L_39 - .L_38)
.L_38:
        /*02a0*/ 	.word	0x00000180
        /*02a4*/ 	.word	0x00000001
        /*02a8*/ 	.word	0x00000001


	//----- nvinfo : EIATTR_CRS_STACK_SIZE
	.align		4
.L_39:
        /*02ac*/ 	.byte	0x04, 0x1e
        /*02ae*/ 	.short	(.L_41 - .L_40)
.L_40:
        /*02b0*/ 	.word	0x00000000


	//----- nvinfo : EIATTR_CBANK_PARAM_SIZE
	.align		4
.L_41:
        /*02b4*/ 	.byte	0x03, 0x19
        /*02b6*/ 	.short	0x0470


	//----- nvinfo : EIATTR_PARAM_CBANK
	.align		4
        /*02b8*/ 	.byte	0x04, 0x0a
        /*02ba*/ 	.short	(.L_43 - .L_42)
	.align		4
.L_42:
        /*02bc*/ 	.word	index@(.nv.constant0._ZN7cutlass13device_kernelINS_4gemm6kernel13GemmUniversalIN4cute5tupleIJiiiiEEENS1_10collective13CollectiveMmaINS1_34MainloopSm90TmaGmmaWarpSpecializedILi5ENS5_IJNS4_1CILi1EEESB_SB_EEENS1_35KernelTmaWarpSpecializedCooperativeEEENS5_IJNSA_ILi256EEENSA_ILi80EEENSA_ILi64EEEEEENS_6half_tENS5_IJlSB_lEEESJ_SK_NS4_8TiledMMAINS4_8MMA_AtomIJNS4_4SM904GMMA25MMA_64x16x16_F32F16F16_SSILNSO_5MajorE0ELSQ_0ELNSO_7ScaleInE1ELSR_1EEEEEENS4_6LayoutINS5_IJNSA_ILi2EEESB_SB_EEENS5_IJSB_NSA_ILi0EEESX_EEEEENS5_IJNS4_10UnderscoreES10_S10_EEEEENS4_13SM90_TMA_LOADENS4_14ComposedLayoutINS4_7SwizzleILi3ELi4ELi3EEENS4_18smem_ptr_flag_bitsILi16EEENSU_INS5_IJNSA_ILi8EEESH_EEENS5_IJSH_SB_EEEEEEEvNS4_8identityES13_S1D_vS1E_EENS_8epilogue10collective6detail29Sm90TmaWarpSpecializedAdapterINS1H_15DefaultEpilogueISJ_SK_SK_NS1G_6thread17LinearCombinationISJ_Li1EffLNS1L_9ScaleType4KindE0ELNS_15FloatRoundStyleE2ESJ_EENS1_15EpilogueDefaultEEEEEvvEEEEvNT_6ParamsE)
        /*02c0*/ 	.short	0x0210
        /*02c2*/ 	.short	0x0470


	//----- nvinfo : EIATTR_SW_WAR
	.align		4
.L_43:
        /*02c4*/ 	.byte	0x04, 0x36
        /*02c6*/ 	.short	(.L_45 - .L_44)
.L_44:
        /*02c8*/ 	.word	0x00000008
.L_45:


//--------------------- .nv.callgraph             --------------------------
	.section	.nv.callgraph,"",@"SHT_CUDA_CALLGRAPH"
	.align	4
	.sectionentsize	8
	.align		4
        /*0000*/ 	.word	0x00000000
	.align		4
        /*0004*/ 	.word	0xffffffff
	.align		4
        /*0008*/ 	.word	index@(_ZN7cutlass13device_kernelINS_4gemm6kernel13GemmUniversalIN4cute5tupleIJiiiiEEENS1_10collective13CollectiveMmaINS1_34MainloopSm90TmaGmmaWarpSpecializedILi5ENS5_IJNS4_1CILi1EEESB_SB_EEENS1_35KernelTmaWarpSpecializedCooperativeEEENS5_IJNSA_ILi256EEENSA_ILi80EEENSA_ILi64EEEEEENS_6half_tENS5_IJlSB_lEEESJ_SK_NS4_8TiledMMAINS4_8MMA_AtomIJNS4_4SM904GMMA25MMA_64x16x16_F32F16F16_SSILNSO_5MajorE0ELSQ_0ELNSO_7ScaleInE1ELSR_1EEEEEENS4_6LayoutINS5_IJNSA_ILi2EEESB_SB_EEENS5_IJSB_NSA_ILi0EEESX_EEEEENS5_IJNS4_10UnderscoreES10_S10_EEEEENS4_13SM90_TMA_LOADENS4_14ComposedLayoutINS4_7SwizzleILi3ELi4ELi3EEENS4_18smem_ptr_flag_bitsILi16EEENSU_INS5_IJNSA_ILi8EEESH_EEENS5_IJSH_SB_EEEEEEEvNS4_8identityES13_S1D_vS1E_EENS_8epilogue10collective6detail29Sm90TmaWarpSpecializedAdapterINS1H_15DefaultEpilogueISJ_SK_SK_NS1G_6thread17LinearCombinationISJ_Li1EffLNS1L_9ScaleType4KindE0ELNS_15FloatRoundStyleE2ESJ_EENS1_15EpilogueDefaultEEEEEvvEEEEvNT_6ParamsE)
	.align		4
        /*000c*/ 	.word	index@(__assertfail)
	.align		4
        /*0010*/ 	.word	0x00000000
	.align		4
        /*0014*/ 	.word	0xfffffffe
	.align		4
        /*0018*/ 	.word	0x00000000
	.align		4
        /*001c*/ 	.word	0xfffffffd
	.align		4
        /*0020*/ 	.word	0x00000000
	.align		4
        /*0024*/ 	.word	0xfffffffc


//--------------------- .nv.constant4             --------------------------
	.section	.nv.constant4,"a",@progbits
	.align	8
	.align		8
.nv.constant4:
        /*0000*/ 	.dword	__assertfail
	.align		8
        /*0008*/ 	.dword	__unnamed_1
	.align		8
        /*0010*/ 	.dword	_ZN39_INTERNAL_1dd34a26_4_k_cu_cecaee93_47664cuda3std3__45__cpo5beginE
	.align		8
        /*0018*/ 	.dword	_ZN39_INTERNAL_1dd34a26_4_k_cu_cecaee93_47664cuda3std3__45__cpo3endE
	.align		8
        /*0020*/ 	.dword	_ZN39_INTERNAL_1dd34a26_4_k_cu_cecaee93_47664cuda3std3__45__cpo6cbeginE
	.align		8
        /*0028*/ 	.dword	_ZN39_INTERNAL_1dd34a26_4_k_cu_cecaee93_47664cuda3std3__45__cpo4cendE
	.align		8
        /*0030*/ 	.dword	_ZN39_INTERNAL_1dd34a26_4_k_cu_cecaee93_47664cuda3std3__441_GLOBAL__N__1dd34a26_4_k_cu_cecaee93_47666ignoreE
	.align		8
        /*0038*/ 	.dword	_ZN39_INTERNAL_1dd34a26_4_k_cu_cecaee93_47664cuda3std3__419piecewise_constructE
	.align		8
        /*0040*/ 	.dword	_ZN39_INTERNAL_1dd34a26_4_k_cu_cecaee93_47664cuda3std3__48in_placeE
	.align		8
        /*0048*/ 	.dword	_ZN39_INTERNAL_1dd34a26_4_k_cu_cecaee93_47664cuda3std6ranges3__45__cpo4swapE
	.align		8
        /*0050*/ 	.dword	_ZN39_INTERNAL_1dd34a26_4_k_cu_cecaee93_47664cuda3std6ranges3__45__cpo9iter_moveE
	.align		8
        /*0058*/ 	.dword	_ZN39_INTERNAL_1dd34a26_4_k_cu_cecaee93_47664cute7productE
	.align		8
        /*0060*/ 	.dword	_ZN39_INTERNAL_1dd34a26_4_k_cu_cecaee93_47664cute1_E
	.align		8
        /*0068*/ 	.dword	$str$22
	.align		8
        /*0070*/ 	.dword	$str$23


//--------------------- .text._ZN7cutlass13device_kernelINS_4gemm6kernel13GemmUniversalIN4cute5tupleIJiiiiEEENS1_10collective13CollectiveMmaINS1_34MainloopSm90TmaGmmaWarpSpecializedILi5ENS5_IJNS4_1CILi1EEESB_SB_EEENS1_35KernelTmaWarpSpecializedCooperativeEEENS5_IJNSA_ILi256EEENSA_ILi80EEENSA_ILi64EEEEEENS_6half_tENS5_IJlSB_lEEESJ_SK_NS4_8TiledMMAINS4_8MMA_AtomIJNS4_4SM904GMMA25MMA_64x16x16_F32F16F16_SSILNSO_5MajorE0ELSQ_0ELNSO_7ScaleInE1ELSR_1EEEEEENS4_6LayoutINS5_IJNSA_ILi2EEESB_SB_EEENS5_IJSB_NSA_ILi0EEESX_EEEEENS5_IJNS4_10UnderscoreES10_S10_EEEEENS4_13SM90_TMA_LOADENS4_14ComposedLayoutINS4_7SwizzleILi3ELi4ELi3EEENS4_18smem_ptr_flag_bitsILi16EEENSU_INS5_IJNSA_ILi8EEESH_EEENS5_IJSH_SB_EEEEEEEvNS4_8identityES13_S1D_vS1E_EENS_8epilogue10collective6detail29Sm90TmaWarpSpecializedAdapterINS1H_15DefaultEpilogueISJ_SK_SK_NS1G_6thread17LinearCombinationISJ_Li1EffLNS1L_9ScaleType4KindE0ELNS_15FloatRoundStyleE2ESJ_EENS1_15EpilogueDefaultEEEEEvvEEEEvNT_6ParamsE --------------------------
	.section	.text._ZN7cutlass13device_kernelINS_4gemm6kernel13GemmUniversalIN4cute5tupleIJiiiiEEENS1_10collective13CollectiveMmaINS1_34MainloopSm90TmaGmmaWarpSpecializedILi5ENS5_IJNS4_1CILi1EEESB_SB_EEENS1_35KernelTmaWarpSpecializedCooperativeEEENS5_IJNSA_ILi256EEENSA_ILi80EEENSA_ILi64EEEEEENS_6half_tENS5_IJlSB_lEEESJ_SK_NS4_8TiledMMAINS4_8MMA_AtomIJNS4_4SM904GMMA25MMA_64x16x16_F32F16F16_SSILNSO_5MajorE0ELSQ_0ELNSO_7ScaleInE1ELSR_1EEEEEENS4_6LayoutINS5_IJNSA_ILi2EEESB_SB_EEENS5_IJSB_NSA_ILi0EEESX_EEEEENS5_IJNS4_10UnderscoreES10_S10_EEEEENS4_13SM90_TMA_LOADENS4_14ComposedLayoutINS4_7SwizzleILi3ELi4ELi3EEENS4_18smem_ptr_flag_bitsILi16EEENSU_INS5_IJNSA_ILi8EEESH_EEENS5_IJSH_SB_EEEEEEEvNS4_8identityES13_S1D_vS1E_EENS_8epilogue10collective6detail29Sm90TmaWarpSpecializedAdapterINS1H_15DefaultEpilogueISJ_SK_SK_NS1G_6thread17LinearCombinationISJ_Li1EffLNS1L_9ScaleType4KindE0ELNS_15FloatRoundStyleE2ESJ_EENS1_15EpilogueDefaultEEEEEvvEEEEvNT_6ParamsE,"ax",@progbits
	.align	128
.text._ZN7cutlass13device_kernelINS_4gemm6kernel13GemmUniversalIN4cute5tupleIJiiiiEEENS1_10collective13CollectiveMmaINS1_34MainloopSm90TmaGmmaWarpSpecializedILi5ENS5_IJNS4_1CILi1EEESB_SB_EEENS1_35KernelTmaWarpSpecializedCooperativeEEENS5_IJNSA_ILi256EEENSA_ILi80EEENSA_ILi64EEEEEENS_6half_tENS5_IJlSB_lEEESJ_SK_NS4_8TiledMMAINS4_8MMA_AtomIJNS4_4SM904GMMA25MMA_64x16x16_F32F16F16_SSILNSO_5MajorE0ELSQ_0ELNSO_7ScaleInE1ELSR_1EEEEEENS4_6LayoutINS5_IJNSA_ILi2EEESB_SB_EEENS5_IJSB_NSA_ILi0EEESX_EEEEENS5_IJNS4_10UnderscoreES10_S10_EEEEENS4_13SM90_TMA_LOADENS4_14ComposedLayoutINS4_7SwizzleILi3ELi4ELi3EEENS4_18smem_ptr_flag_bitsILi16EEENSU_INS5_IJNSA_ILi8EEESH_EEENS5_IJSH_SB_EEEEEEEvNS4_8identityES13_S1D_vS1E_EENS_8epilogue10collective6detail29Sm90TmaWarpSpecializedAdapterINS1H_15DefaultEpilogueISJ_SK_SK_NS1G_6thread17LinearCombinationISJ_Li1EffLNS1L_9ScaleType4KindE0ELNS_15FloatRoundStyleE2ESJ_EENS1_15EpilogueDefaultEEEEEvvEEEEvNT_6ParamsE:
        .type           _ZN7cutlass13device_kernelINS_4gemm6kernel13GemmUniversalIN4cute5tupleIJiiiiEEENS1_10collective13CollectiveMmaINS1_34MainloopSm90TmaGmmaWarpSpecializedILi5ENS5_IJNS4_1CILi1EEESB_SB_EEENS1_35KernelTmaWarpSpecializedCooperativeEEENS5_IJNSA_ILi256EEENSA_ILi80EEENSA_ILi64EEEEEENS_6half_tENS5_IJlSB_lEEESJ_SK_NS4_8TiledMMAINS4_8MMA_AtomIJNS4_4SM904GMMA25MMA_64x16x16_F32F16F16_SSILNSO_5MajorE0ELSQ_0ELNSO_7ScaleInE1ELSR_1EEEEEENS4_6LayoutINS5_IJNSA_ILi2EEESB_SB_EEENS5_IJSB_NSA_ILi0EEESX_EEEEENS5_IJNS4_10UnderscoreES10_S10_EEEEENS4_13SM90_TMA_LOADENS4_14ComposedLayoutINS4_7SwizzleILi3ELi4ELi3EEENS4_18smem_ptr_flag_bitsILi16EEENSU_INS5_IJNSA_ILi8EEESH_EEENS5_IJSH_SB_EEEEEEEvNS4_8identityES13_S1D_vS1E_EENS_8epilogue10collective6detail29Sm90TmaWarpSpecializedAdapterINS1H_15DefaultEpilogueISJ_SK_SK_NS1G_6thread17LinearCombinationISJ_Li1EffLNS1L_9ScaleType4KindE0ELNS_15FloatRoundStyleE2ESJ_EENS1_15EpilogueDefaultEEEEEvvEEEEvNT_6ParamsE,@function
        .size           _ZN7cutlass13device_kernelINS_4gemm6kernel13GemmUniversalIN4cute5tupleIJiiiiEEENS1_10collective13CollectiveMmaINS1_34MainloopSm90TmaGmmaWarpSpecializedILi5ENS5_IJNS4_1CILi1EEESB_SB_EEENS1_35KernelTmaWarpSpecializedCooperativeEEENS5_IJNSA_ILi256EEENSA_ILi80EEENSA_ILi64EEEEEENS_6half_tENS5_IJlSB_lEEESJ_SK_NS4_8TiledMMAINS4_8MMA_AtomIJNS4_4SM904GMMA25MMA_64x16x16_F32F16F16_SSILNSO_5MajorE0ELSQ_0ELNSO_7ScaleInE1ELSR_1EEEEEENS4_6LayoutINS5_IJNSA_ILi2EEESB_SB_EEENS5_IJSB_NSA_ILi0EEESX_EEEEENS5_IJNS4_10UnderscoreES10_S10_EEEEENS4_13SM90_TMA_LOADENS4_14ComposedLayoutINS4_7SwizzleILi3ELi4ELi3EEENS4_18smem_ptr_flag_bitsILi16EEENSU_INS5_IJNSA_ILi8EEESH_EEENS5_IJSH_SB_EEEEEEEvNS4_8identityES13_S1D_vS1E_EENS_8epilogue10collective6detail29Sm90TmaWarpSpecializedAdapterINS1H_15DefaultEpilogueISJ_SK_SK_NS1G_6thread17LinearCombinationISJ_Li1EffLNS1L_9ScaleType4KindE0ELNS_15FloatRoundStyleE2ESJ_EENS1_15EpilogueDefaultEEEEEvvEEEEvNT_6ParamsE,(.L_x_226 - _ZN7cutlass13device_kernelINS_4gemm6kernel13GemmUniversalIN4cute5tupleIJiiiiEEENS1_10collective13CollectiveMmaINS1_34MainloopSm90TmaGmmaWarpSpecializedILi5ENS5_IJNS4_1CILi1EEESB_SB_EEENS1_35KernelTmaWarpSpecializedCooperativeEEENS5_IJNSA_ILi256EEENSA_ILi80EEENSA_ILi64EEEEEENS_6half_tENS5_IJlSB_lEEESJ_SK_NS4_8TiledMMAINS4_8MMA_AtomIJNS4_4SM904GMMA25MMA_64x16x16_F32F16F16_SSILNSO_5MajorE0ELSQ_0ELNSO_7ScaleInE1ELSR_1EEEEEENS4_6LayoutINS5_IJNSA_ILi2EEESB_SB_EEENS5_IJSB_NSA_ILi0EEESX_EEEEENS5_IJNS4_10UnderscoreES10_S10_EEEEENS4_13SM90_TMA_LOADENS4_14ComposedLayoutINS4_7SwizzleILi3ELi4ELi3EEENS4_18smem_ptr_flag_bitsILi16EEENSU_INS5_IJNSA_ILi8EEESH_EEENS5_IJSH_SB_EEEEEEEvNS4_8identityES13_S1D_vS1E_EENS_8epilogue10collective6detail29Sm90TmaWarpSpecializedAdapterINS1H_15DefaultEpilogueISJ_SK_SK_NS1G_6thread17LinearCombinationISJ_Li1EffLNS1L_9ScaleType4KindE0ELNS_15FloatRoundStyleE2ESJ_EENS1_15EpilogueDefaultEEEEEvvEEEEvNT_6ParamsE)
        .other          _ZN7cutlass13device_kernelINS_4gemm6kernel13GemmUniversalIN4cute5tupleIJiiiiEEENS1_10collective13CollectiveMmaINS1_34MainloopSm90TmaGmmaWarpSpecializedILi5ENS5_IJNS4_1CILi1EEESB_SB_EEENS1_35KernelTmaWarpSpecializedCooperativeEEENS5_IJNSA_ILi256EEENSA_ILi80EEENSA_ILi64EEEEEENS_6half_tENS5_IJlSB_lEEESJ_SK_NS4_8TiledMMAINS4_8MMA_AtomIJNS4_4SM904GMMA25MMA_64x16x16_F32F16F16_SSILNSO_5MajorE0ELSQ_0ELNSO_7ScaleInE1ELSR_1EEEEEENS4_6LayoutINS5_IJNSA_ILi2EEESB_SB_EEENS5_IJSB_NSA_ILi0EEESX_EEEEENS5_IJNS4_10UnderscoreES10_S10_EEEEENS4_13SM90_TMA_LOADENS4_14ComposedLayoutINS4_7SwizzleILi3ELi4ELi3EEENS4_18smem_ptr_flag_bitsILi16EEENSU_INS5_IJNSA_ILi8EEESH_EEENS5_IJSH_SB_EEEEEEEvNS4_8identityES13_S1D_vS1E_EENS_8epilogue10collective6detail29Sm90TmaWarpSpecializedAdapterINS1H_15DefaultEpilogueISJ_SK_SK_NS1G_6thread17LinearCombinationISJ_Li1EffLNS1L_9ScaleType4KindE0ELNS_15FloatRoundStyleE2ESJ_EENS1_15EpilogueDefaultEEEEEvvEEEEvNT_6ParamsE,@"STO_CUDA_ENTRY STV_DEFAULT"
_ZN7cutlass13device_kernelINS_4gemm6kernel13GemmUniversalIN4cute5tupleIJiiiiEEENS1_10collective13CollectiveMmaINS1_34MainloopSm90TmaGmmaWarpSpecializedILi5ENS5_IJNS4_1CILi1EEESB_SB_EEENS1_35KernelTmaWarpSpecializedCooperativeEEENS5_IJNSA_ILi256EEENSA_ILi80EEENSA_ILi64EEEEEENS_6half_tENS5_IJlSB_lEEESJ_SK_NS4_8TiledMMAINS4_8MMA_AtomIJNS4_4SM904GMMA25MMA_64x16x16_F32F16F16_SSILNSO_5MajorE0ELSQ_0ELNSO_7ScaleInE1ELSR_1EEEEEENS4_6LayoutINS5_IJNSA_ILi2EEESB_SB_EEENS5_IJSB_NSA_ILi0EEESX_EEEEENS5_IJNS4_10UnderscoreES10_S10_EEEEENS4_13SM90_TMA_LOADENS4_14ComposedLayoutINS4_7SwizzleILi3ELi4ELi3EEENS4_18smem_ptr_flag_bitsILi16EEENSU_INS5_IJNSA_ILi8EEESH_EEENS5_IJSH_SB_EEEEEEEvNS4_8identityES13_S1D_vS1E_EENS_8epilogue10collective6detail29Sm90TmaWarpSpecializedAdapterINS1H_15DefaultEpilogueISJ_SK_SK_NS1G_6thread17LinearCombinationISJ_Li1EffLNS1L_9ScaleType4KindE0ELNS_15FloatRoundStyleE2ESJ_EENS1_15EpilogueDefaultEEEEEvvEEEEvNT_6ParamsE:
[----:B------:R-:W0:Y:S01]  /*0000*/  LDC R1, c[0x0][0x28] ;  /* 0x00000a00ff017b82 */ /* 0x000e220000000800 */
[----:B------:R-:W1:Y:S01]  /*0010*/  S2R R18, SR_TID.X ;  /* 0x0000000000127919 */ /* 0x000e620000002100 */
[----:B------:R-:W-:Y:S01]  /*0020*/  ELECT P0, URZ, PT ;  /* 0x00000000003f782f */ /* 0x000fe20003800000 */
[----:B------:R-:W-:Y:S01]  /*0030*/  BSSY B0, `(.L_x_0) ;  /* 0x000000f000007945 */ /* 0x000fe20003800000 */
[--C-:B-1----:R-:W-:Y:S02]  /*0040*/  SHF.R.U32.HI R0, RZ, 0x5, R18.reuse ;  /* 0x00000005ff007819 */ /* 0x102fe40000011612 */
[----:B------:R-:W-:-:S03]  /*0050*/  SHF.R.U32.HI R22, RZ, 0x7, R18 ;  /* 0x00000007ff167819 */ /* 0x000fc60000011612 */
[----:B------:R-:W1:Y:S04]  /*0060*/  SHFL.IDX PT, R5, R0, RZ, 0x1f ;  /* 0x00001fff00057589 */ /* 0x000e6800000e0000 */
[----:B------:R2:W3:Y:S01]  /*0070*/  SHFL.IDX PT, R8, R22, RZ, 0x1f ;  /* 0x00001fff16087589 */ /* 0x0004e200000e0000 */
[----:B-1----:R-:W-:-:S13]  /*0080*/  ISETP.NE.OR P0, PT, R5, RZ, !P0 ;  /* 0x000000ff0500720c */ /* 0x002fda0004705670 */
[----:B0-23--:R-:W-:Y:S05]  /*0090*/  @P0 BRA `(.L_x_1) ;  /* 0x0000000000200947 */ /* 0x00dfea0003800000 */
[----:B------:R-:W-:Y:S02]  /*00a0*/  ULDC.64 UR4, c[0x0][0x198] ;  /* 0x0000660000047ab9 */ /* 0x000fe40000000a00 */
[----:B------:R-:W-:Y:S02]  /*00b0*/  UIADD3 UR6, UP0, UR4, 0xf0, URZ ;  /* 0x000000f004067890 */ /* 0x000fe4000ff1e03f */
[----:B------:R-:W-:Y:S02]  /*00c0*/  UIADD3 UR4, UP1, UR4, 0x1f0, URZ ;  /* 0x000001f004047890 */ /* 0x000fe4000ff3e03f */
[----:B------:R-:W-:Y:S02]  /*00d0*/  UIADD3.X UR7, URZ, UR5, URZ, UP0, !UPT ;  /* 0x000000053f077290 */ /* 0x000fe400087fe43f */
[----:B------:R-:W-:-:S07]  /*00e0*/  UIADD3.X UR5, URZ, UR5, URZ, UP1, !UPT ;  /* 0x000000053f057290 */ /* 0x000fce0008ffe43f */
[----:B------:R0:W-:Y:S02]  /*00f0*/  UTMACCTL.PF [UR6] ;  /* 0x00000000060079b9 */ /* 0x0001e40008040000 */
[----:B------:R0:W-:Y:S02]  /*0100*/  UTMACCTL.PF [UR4] ;  /* 0x00000000040079b9 */ /* 0x0001e40008040000 */
[----:B0-----:R-:W-:Y:S01]  /*0110*/  NOP ;  /* 0x0000000000007918 */ /* 0x001fe20000000000 */
.L_x_1:
[----:B------:R-:W-:Y:S05]  /*0120*/  BSYNC B0 ;  /* 0x0000000000007941 */ /* 0x000fea0003800000 */
.L_x_0:
[----:B------:R-:W0:Y:S02]  /*0130*/  SHFL.IDX PT, R2, R0, RZ, 0x1f ;  /* 0x00001fff00027589 */ /* 0x000e2400000e0000 */
[----:B0-----:R-:W-:-:S13]  /*0140*/  ISETP.NE.AND P0, PT, R2, RZ, PT ;  /* 0x000000ff0200720c */ /* 0x001fda0003f05270 */
[----:B------:R-:W-:Y:S05]  /*0150*/  @P0 BRA `(.L_x_2) ;  /* 0x0000000000600947 */ /* 0x000fea0003800000 */
[----:B------:R-:W0:Y:S01]  /*0160*/  S2UR UR8, SR_CgaCtaId ;  /* 0x00000000000879c3 */ /* 0x000e220000008800 */
[----:B------:R-:W-:Y:S01]  /*0170*/  UMOV UR4, 0x400 ;  /* 0x0000040000047882 */ /* 0x000fe20000000000 */
[----:B------:R-:W-:Y:S01]  /*0180*/  UMOV UR5, 0x1 ;  /* 0x0000000100057882 */ /* 0x000fe20000000000 */
[----:B------:R-:W-:Y:S01]  /*0190*/  UMOV UR6, 0x100 ;  /* 0x0000010000067882 */ /* 0x000fe20000000000 */
[----:B------:R-:W-:Y:S01]  /*01a0*/  ELECT P0, URZ, PT ;  /* 0x00000000003f782f */ /* 0x000fe20003800000 */
[----:B------:R-:W-:-:S04]  /*01b0*/  UIADD3 UR6, -UR6, 0x100000, URZ ;  /* 0x0010000006067890 */ /* 0x000fc8000fffe13f */
[----:B------:R-:W-:Y:S02]  /*01c0*/  USHF.L.U32 UR7, UR6, 0xb, URZ ;  /* 0x0000000b06077899 */ /* 0x000fe4000800063f */
[----:B------:R-:W-:Y:S02]  /*01d0*/  USHF.L.U32 UR6, UR6, 0x1, URZ ;  /* 0x0000000106067899 */ /* 0x000fe4000800063f */
[----:B0-----:R-:W-:Y:S02]  /*01e0*/  ULEA UR8, UR8, UR4, 0x18 ;  /* 0x0000000408087291 */ /* 0x001fe4000f8ec03f */
[----:B------:R-:W-:-:S04]  /*01f0*/  UIADD3 UR4, -UR5, 0x100000, URZ ;  /* 0x0010000005047890 */ /* 0x000fc8000fffe13f */
[----:B------:R-:W-:Y:S02]  /*0200*/  USHF.L.U32 UR5, UR4, 0xb, URZ ;  /* 0x0000000b04057899 */ /* 0x000fe4000800063f */
[----:B------:R-:W-:Y:S01]  /*0210*/  USHF.L.U32 UR4, UR4, 0x1, URZ ;  /* 0x0000000104047899 */ /* 0x000fe2000800063f */
[----:B------:R-:W0:Y:S11]  /*0220*/  FENCE.VIEW.ASYNC.S ;  /* 0x00000000000073c6 */ /* 0x000e360000000000 */
[----:B0-----:R0:W1:Y:S01]  /*0230*/  SYNCS.EXCH.64 URZ, [UR8], UR4 ;  /* 0x00000004083f75b2 */ /* 0x0010620008000100 */
[----:B------:R0:W2:Y:S01]  /*0240*/  SYNCS.EXCH.64 URZ, [UR8+0x28], UR6 ;  /* 0x00002806083f75b2 */ /* 0x0000a20008000100 */
[----:B------:R0:W3:Y:S01]  /*0250*/  SYNCS.EXCH.64 URZ, [UR8+0x8], UR4 ;  /* 0x00000804083f75b2 */ /* 0x0000e20008000100 */
[----:B------:R0:W4:Y:S01]  /*0260*/  SYNCS.EXCH.64 URZ, [UR8+0x30], UR6 ;  /* 0x00003006083f75b2 */ /* 0x0001220008000100 */
[----:B------:R0:W0:Y:S01]  /*0270*/  SYNCS.EXCH.64 URZ, [UR8+0x10], UR4 ;  /* 0x00001004083f75b2 */ /* 0x0000220008000100 */
[----:B------:R0:W0:Y:S01]  /*0280*/  SYNCS.EXCH.64 URZ, [UR8+0x38], UR6 ;  /* 0x00003806083f75b2 */ /* 0x0000220008000100 */
[----:B------:R0:W0:Y:S01]  /*0290*/  SYNCS.EXCH.64 URZ, [UR8+0x18], UR4 ;  /* 0x00001804083f75b2 */ /* 0x0000220008000100 */
[----:B------:R0:W0:Y:S01]  /*02a0*/  SYNCS.EXCH.64 URZ, [UR8+0x40], UR6 ;  /* 0x00004006083f75b2 */ /* 0x0000220008000100 */
[----:B------:R0:W0:Y:S01]  /*02b0*/  SYNCS.EXCH.64 URZ, [UR8+0x20], UR4 ;  /* 0x00002004083f75b2 */ /* 0x0000220008000100 */
[----:B------:R0:W0:Y:S01]  /*02c0*/  SYNCS.EXCH.64 URZ, [UR8+0x48], UR6 ;  /* 0x00004806083f75b2 */ /* 0x0000220008000100 */
[----:B------:R-:W-:Y:S01]  /*02d0*/  NOP ;  /* 0x0000000000007918 */ /* 0x000fe20000000000 */
.L_x_2:
[----:B------:R-:W5:Y:S01]  /*02e0*/  SHFL.IDX PT, R0, R0, RZ, 0x1f ;  /* 0x00001fff00007589 */ /* 0x000f6200000e0000 */
[----:B------:R-:W-:Y:S01]  /*02f0*/  ELECT P0, URZ, PT ;  /* 0x00000000003f782f */ /* 0x000fe20003800000 */
[----:B------:R-:W1:Y:S01]  /*0300*/  LDC R2, c[0x0][0x65c] ;  /* 0x00019700ff027b82 */ /* 0x000e620000000800 */
[----:B------:R-:W-:Y:S01]  /*0310*/  SHF.R.S32.HI R6, RZ, 0x1f, R5 ;  /* 0x0000001fff067819 */ /* 0x000fe20000011405 */
[----:B------:R-:W2:Y:S01]  /*0320*/  S2R R3, SR_CTAID.Y ;  /* 0x0000000000037919 */ /* 0x000ea20000002600 */
[----:B0-----:R-:W-:Y:S01]  /*0330*/  UMOV UR4, 0x20 ;  /* 0x0000002000047882 */ /* 0x001fe20000000000 */
[----:B------:R-:W-:Y:S01]  /*0340*/  ISETP.NE.AND P2, PT, R8, RZ, PT ;  /* 0x000000ff0800720c */ /* 0x000fe20003f45270 */
[----:B------:R-:W-:Y:S01]  /*0350*/  NOP ;  /* 0x0000000000007918 */ /* 0x000fe20000000000 */
[----:B------:R-:W0:Y:S01]  /*0360*/  S2R R4, SR_CTAID.X ;  /* 0x0000000000047919 */ /* 0x000e220000002500 */
[----:B------:R-:W-:Y:S01]  /*0370*/  LEA.HI R6, R6, R5, RZ, 0x2 ;  /* 0x0000000506067211 */ /* 0x000fe200078f10ff */
[----:B------:R-:W-:Y:S01]  /*0380*/  NOP ;  /* 0x0000000000007918 */ /* 0x000fe20000000000 */
[----:B-----5:R-:W-:-:S02]  /*0390*/  ISETP.NE.OR P0, PT, R0, RZ, !P0 ;  /* 0x000000ff0000720c */ /* 0x020fc40004705670 */
[----:B-1----:R-:W-:-:S04]  /*03a0*/  ISETP.NE.AND P3, PT, R2, 0x1, PT ;  /* 0x000000010200780c */ /* 0x002fc80003f65270 */
[----:B------:R-:W-:Y:S02]  /*03b0*/  P2R R0, PR, RZ, 0x8 ;  /* 0x00000008ff007803 */ /* 0x000fe40000000000 */
[----:B------:R-:W-:-:S05]  /*03c0*/  LOP3.LUT R0, R6, 0xfffffffc, RZ, 0xc0, !PT ;  /* 0xfffffffc06007812 */ /* 0x000fca00078ec0ff */
[----:B------:R-:W-:Y:S01]  /*03d0*/  VOTEU.ALL UP0, P0 ;  /* 0x00000000003f7886 */ /* 0x000fe20000000000 */
[----:B------:R-:W-:Y:S01]  /*03e0*/  IMAD.IADD R0, R5, 0x1, -R0 ;  /* 0x0000000105007824 */ /* 0x000fe200078e0a00 */
[----:B------:R-:W0:Y:S01]  /*03f0*/  @P3 LDC R17, c[0x0][0x10] ;  /* 0x00000400ff113b82 */ /* 0x000e220000000800 */
[----:B------:R-:W-:Y:S01]  /*0400*/  VOTEU.ALL UP1, P0 ;  /* 0x00000000003f7886 */ /* 0x000fe20000020000 */
[----:B--2---:R-:W-:Y:S01]  /*0410*/  @P3 IMAD.MOV.U32 R6, RZ, RZ, R3 ;  /* 0x000000ffff063224 */ /* 0x004fe200078e0003 */
[----:B------:R-:W-:Y:S01]  /*0420*/  @!UP0 UMOV UR6, 0x400 ;  /* 0x0000040000068882 */ /* 0x000fe20000000000 */
[----:B------:R-:W-:-:S04]  /*0430*/  @!UP0 UIADD3 UR4, -UR4, 0x100000, URZ ;  /* 0x0010000004048890 */ /* 0x000fc8000fffe13f */
[----:B------:R-:W-:Y:S02]  /*0440*/  @!UP0 USHF.L.U32 UR5, UR4, 0xb, URZ ;  /* 0x0000000b04058899 */ /* 0x000fe4000800063f */
[----:B------:R-:W-:Y:S01]  /*0450*/  @!UP0 USHF.L.U32 UR4, UR4, 0x1, URZ ;  /* 0x0000000104048899 */ /* 0x000fe2000800063f */
[----:B------:R-:W-:Y:S02]  /*0460*/  @P3 IMAD.MOV.U32 R7, RZ, RZ, RZ ;  /* 0x000000ffff073224 */ /* 0x000fe400078e00ff */
[----:B------:R-:W-:Y:S01]  /*0470*/  IMAD.MOV.U32 R5, RZ, RZ, RZ ;  /* 0x000000ffff057224 */ /* 0x000fe200078e00ff */
[----:B------:R-:W1:Y:S01]  /*0480*/  @!UP0 S2UR UR7, SR_CgaCtaId ;  /* 0x00000000000789c3 */ /* 0x000e620000008800 */
[----:B------:R-:W-:-:S07]  /*0490*/  @P3 IMAD.MOV.U32 R11, RZ, RZ, RZ ;  /* 0x000000ffff0b3224 */ /* 0x000fce00078e00ff */
[----:B------:R-:W2:Y:S01]  /*04a0*/  @!P3 LDC R9, c[0x0][0xc] ;  /* 0x00000300ff09bb82 */ /* 0x000ea20000000800 */
[----:B0-----:R-:W-:-:S04]  /*04b0*/  @P3 IMAD.WIDE.U32 R16, R4, R17, R6 ;  /* 0x0000001104103225 */ /* 0x001fc800078e0006 */
[----:B------:R-:W-:Y:S01]  /*04c0*/  @P3 IMAD.IADD R17, R17, 0x1, R11 ;  /* 0x0000000111113824 */ /* 0x000fe200078e020b */
[----:B-1----:R-:W-:Y:S01]  /*04d0*/  @!UP0 ULEA UR6, UR7, UR6, 0x18 ;  /* 0x0000000607068291 */ /* 0x002fe2000f8ec03f */
[----:B------:R-:W-:Y:S01]  /*04e0*/  VOTEU.ALL UP0, P0 ;  /* 0x00000000003f7886 */ /* 0x000fe20000000000 */
[----:B------:R-:W-:-:S04]  /*04f0*/  ISETP.NE.AND P0, PT, R0, 0x3, PT ;  /* 0x000000030000780c */ /* 0x000fc80003f05270 */
[----:B------:R-:W-:Y:S01]  /*0500*/  ISETP.EQ.OR P0, PT, R0, RZ, !P0 ;  /* 0x000000ff0000720c */ /* 0x000fe20004702670 */
[----:B--2---:R-:W-:-:S03]  /*0510*/  @!P3 IMAD.WIDE.U32 R6, R9, R3, R4 ;  /* 0x000000030906b225 */ /* 0x004fc600078e0004 */
[C---:B------:R-:W-:Y:S01]  /*0520*/  ISETP.EQ.AND P0, PT, R8.reuse, RZ, P0 ;  /* 0x000000ff0800720c */ /* 0x040fe20000702270 */
[----:B------:R-:W-:Y:S01]  /*0530*/  VIADD R8, R8, 0xffffffff ;  /* 0xffffffff08087836 */ /* 0x000fe20000000000 */
[----:B------:R-:W0:Y:S02]  /*0540*/  FENCE.VIEW.ASYNC.S ;  /* 0x00000000000073c6 */ /* 0x000e240000000000 */
[----:B0-----:R0:W3:Y:S01]  /*0550*/  @!UP0 SYNCS.EXCH.64 URZ, [UR6+0x60], UR4 ;  /* 0x00006004063f85b2 */ /* 0x0010e20008000100 */
[----:B------:R-:W-:Y:S01]  /*0560*/  @!P3 IMAD.MOV.U32 R16, RZ, RZ, R6 ;  /* 0x000000ffff10b224 */ /* 0x000fe200078e0006 */
[----:B------:R-:W-:Y:S01]  /*0570*/  SEL R19, RZ, 0x1, !P0 ;  /* 0x00000001ff137807 */ /* 0x000fe20004000000 */
[----:B------:R-:W-:Y:S01]  /*0580*/  @!P3 IMAD.MOV.U32 R17, RZ, RZ, R7 ;  /* 0x000000ffff11b224 */ /* 0x000fe200078e0007 */
[----:B------:R-:W-:-:S04]  /*0590*/  ISETP.GE.U32.AND P1, PT, R8, 0x2, PT ;  /* 0x000000020800780c */ /* 0x000fc80003f26070 */
[----:B------:R-:W-:Y:S01]  /*05a0*/  SEL R19, R19, 0x2, P1 ;  /* 0x0000000213137807 */ /* 0x000fe20000800000 */
[----:B------:R0:W3:Y:S01]  /*05b0*/  @!UP1 SYNCS.EXCH.64 URZ, [UR6+0x68], UR4 ;  /* 0x00006804063f95b2 */ /* 0x0000e20008000100 */
[----:B------:R-:W-:Y:S01]  /*05c0*/  NOP ;  /* 0x0000000000007918 */ /* 0x000fe20000000000 */
[----:B---34-:R-:W-:Y:S06]  /*05d0*/  BAR.SYNC.DEFER_BLOCKING 0x0 ;  /* 0x0000000000007b1d */ /* 0x018fec0000010000 */
[----:B------:R-:W-:Y:S05]  /*05e0*/  @!P2 BRA `(.L_x_3) ;  /* 0x000000880010a947 */ /* 0x000fea0003800000 */
[----:B------:R-:W-:-:S13]  /*05f0*/  ISETP.GT.U32.AND P0, PT, R8, 0x1, PT ;  /* 0x000000010800780c */ /* 0x000fda0003f04070 */
[----:B0-----:R-:W-:Y:S05]  /*0600*/  @P0 EXIT ;  /* 0x000000000000094d */ /* 0x001fea0003800000 */
[----:B------:R-:W-:Y:S01]  /*0610*/  ULDC.64 UR4, c[0x0][0x650] ;  /* 0x0001940000047ab9 */ /* 0x000fe20000000a00 */
[----:B------:R-:W-:Y:S01]  /*0620*/  PRMT R0, RZ, 0x7610, R0 ;  /* 0x00007610ff007816 */ /* 0x000fe20000000000 */
[----:B------:R-:W-:Y:S01]  /*0630*/  IMAD.MOV.U32 R106, RZ, RZ, -0x1 ;  /* 0xffffffffff6a7424 */ /* 0x000fe200078e00ff */
[----:B------:R-:W-:Y:S01]  /*0640*/  ISETP.GE.U32.AND P0, PT, R16, UR4, PT ;  /* 0x0000000410007c0c */ /* 0x000fe2000bf06070 */
[----:B------:R-:W-:Y:S02]  /*0650*/  IMAD.MOV.U32 R107, RZ, RZ, -0x1 ;  /* 0xffffffffff6b7424 */ /* 0x000fe400078e00ff */
[----:B------:R-:W-:Y:S01]  /*0660*/  IMAD.MOV.U32 R23, RZ, RZ, -0x1 ;  /* 0xffffffffff177424 */ /* 0x000fe200078e00ff */
[----:B------:R-:W-:-:S13]  /*0670*/  ISETP.GE.U32.AND.EX P0, PT, R17, UR5, PT, P0 ;  /* 0x0000000511007c0c */ /* 0x000fda000bf06100 */
[----:B------:R-:W-:Y:S05]  /*0680*/  @P0 BRA `(.L_x_4) ;  /* 0x0000000400540947 */ /* 0x000fea0003800000 */
[----:B------:R-:W0:Y:S01]  /*0690*/  LDC.64 R14, c[0x0][0x628] ;  /* 0x00018a00ff0e7b82 */ /* 0x000e220000000a00 */
[----:B------:R-:W-:Y:S02]  /*06a0*/  IMAD.MOV.U32 R6, RZ, RZ, R16 ;  /* 0x000000ffff067224 */ /* 0x000fe400078e0010 */
[----:B------:R-:W-:-:S05]  /*06b0*/  IMAD.MOV.U32 R7, RZ, RZ, R17 ;  /* 0x000000ffff077224 */ /* 0x000fca00078e0011 */
[----:B------:R-:W1:Y:S08]  /*06c0*/  LDC R0, c[0x0][0x630] ;  /* 0x00018c00ff007b82 */ /* 0x000e700000000800 */
[----:B------:R-:W2:Y:S01]  /*06d0*/  LDC.64 R20, c[0x0][0x620] ;  /* 0x00018800ff147b82 */ /* 0x000ea20000000a00 */
[----:B0-----:R-:W-:-:S04]  /*06e0*/  ISETP.NE.U32.AND P0, PT, R14, RZ, PT ;  /* 0x000000ff0e00720c */ /* 0x001fc80003f05070 */
[----:B------:R-:W-:-:S13]  /*06f0*/  ISETP.NE.AND.EX P0, PT, R15, RZ, PT, P0 ;  /* 0x000000ff0f00720c */ /* 0x000fda0003f05300 */
[----:B-12---:R-:W-:Y:S05]  /*0700*/  @!P0 BRA `(.L_x_5) ;  /* 0x0000000000288947 */ /* 0x006fea0003800000 */
[----:B------:R-:W0:Y:S02]  /*0710*/  LDC R11, c[0x0][0x634] ;  /* 0x00018d00ff0b7b82 */ /* 0x000e240000000800 */
[----:B0-----:R-:W-:-:S05]  /*0720*/  IADD3 R11, P0, R16, R11, RZ ;  /* 0x0000000b100b7210 */ /* 0x001fca0007f1e0ff */
[----:B------:R-:W-:-:S04]  /*0730*/  IMAD.X R13, RZ, RZ, R17, P0 ;  /* 0x000000ffff0d7224 */ /* 0x000fc800000e0611 */
[----:B------:R-:W-:-:S04]  /*0740*/  IMAD.WIDE.U32 R6, R13, R14, RZ ;  /* 0x0000000e0d067225 */ /* 0x000fc800078e00ff */
[----:B------:R-:W-:-:S04]  /*0750*/  IMAD.WIDE.U32 R8, P0, R11, R15, R6 ;  /* 0x0000000f0b087225 */ /* 0x000fc80007800006 */
[----:B------:R-:W-:-:S04]  /*0760*/  IMAD.WIDE.U32 R6, R11, R14, RZ ;  /* 0x0000000e0b067225 */ /* 0x000fc800078e00ff */
[----:B------:R-:W-:Y:S01]  /*0770*/  IMAD.X R11, RZ, RZ, RZ, P0 ;  /* 0x000000ffff0b7224 */ /* 0x000fe200000e06ff */
[----:B------:R-:W-:Y:S01]  /*0780*/  IADD3 RZ, P0, R7, R8, RZ ;  /* 0x0000000807ff7210 */ /* 0x000fe20007f1e0ff */
[----:B------:R-:W-:-:S04]  /*0790*/  IMAD.MOV.U32 R10, RZ, RZ, R9 ;  /* 0x000000ffff0a7224 */ /* 0x000fc800078e0009 */
[----:B------:R-:W-:-:S08]  /*07a0*/  IMAD.WIDE.U32.X R6, R13, R15, R10, P0 ;  /* 0x0000000f0d067225 */ /* 0x000fd000000e040a */
.L_x_5:
[-CC-:B------:R-:W-:Y:S01]  /*07b0*/  SHF.R.U64 R23, R6, R0.reuse, R7.reuse ;  /* 0x0000000006177219 */ /* 0x180fe20000001207 */
[----:B------:R-:W0:Y:S01]  /*07c0*/  LDC R10, c[0x0][0x618] ;  /* 0x00018600ff0a7b82 */ /* 0x000e220000000800 */
[----:B------:R-:W-:Y:S01]  /*07d0*/  SHF.R.U32.HI R5, RZ, R0, R7 ;  /* 0x00000000ff057219 */ /* 0x000fe20000011607 */
[----:B------:R-:W-:Y:S01]  /*07e0*/  ULDC UR4, c[0x0][0x150] ;  /* 0x0000540000047ab9 */ /* 0x000fe20000000800 */
[----:B------:R-:W-:Y:S02]  /*07f0*/  IADD3 R9, P0, RZ, -R23, RZ ;  /* 0x80000017ff097210 */ /* 0x000fe40007f1e0ff */
[----:B------:R-:W-:-:S03]  /*0800*/  I2FP.F32.U32 R0, R4 ;  /* 0x0000000400007245 */ /* 0x000fc60000201000 */
[----:B------:R-:W1:Y:S01]  /*0810*/  LDC.64 R28, c[0x0][0x640] ;  /* 0x00019000ff1c7b82 */ /* 0x000e620000000a00 */
[----:B------:R-:W-:Y:S02]  /*0820*/  IMAD.X R11, RZ, RZ, ~R5, P0 ;  /* 0x000000ffff0b7224 */ /* 0x000fe400000e0e05 */
[----:B------:R-:W-:Y:S01]  /*0830*/  FMUL R0, R0, UR4 ;  /* 0x0000000400007c20 */ /* 0x000fe20008400000 */
[----:B------:R-:W-:Y:S01]  /*0840*/  IMAD.WIDE.U32 R6, R9, R20, R16 ;  /* 0x0000001409067225 */ /* 0x000fe200078e0010 */
[----:B------:R-:W-:-:S03]  /*0850*/  ULDC UR4, c[0x0][0x154] ;  /* 0x0000550000047ab9 */ /* 0x000fc60000000800 */
[----:B------:R-:W-:Y:S01]  /*0860*/  IMAD R8, R11, R20, RZ ;  /* 0x000000140b087224 */ /* 0x000fe200078e02ff */
[----:B------:R-:W2:Y:S01]  /*0870*/  LDC R5, c[0x0][0x144] ;  /* 0x00005100ff057b82 */ /* 0x000ea20000000800 */
[----:B------:R-:W3:Y:S02]  /*0880*/  F2I.U32.TRUNC.NTZ R0, R0 ;  /* 0x0000000000007305 */ /* 0x000ee4000020f000 */
[----:B------:R-:W-:-:S04]  /*0890*/  IMAD R9, R9, R21, R8 ;  /* 0x0000001509097224 */ /* 0x000fc800078e0208 */
[----:B------:R-:W-:Y:S01]  /*08a0*/  IMAD.IADD R7, R7, 0x1, R9 ;  /* 0x0000000107077824 */ /* 0x000fe200078e0209 */
[----:B------:R-:W4:Y:S01]  /*08b0*/  LDC R12, c[0x0][0x608] ;  /* 0x00018200ff0c7b82 */ /* 0x000f220000000800 */
[----:B------:R-:W-:-:S03]  /*08c0*/  IMAD.MOV.U32 R9, RZ, RZ, -0x1 ;  /* 0xffffffffff097424 */ /* 0x000fc600078e00ff */
[-CC-:B0-----:R-:W-:Y:S02]  /*08d0*/  SHF.R.U64 R20, R6, R10.reuse, R7.reuse ;  /* 0x0000000a06147219 */ /* 0x181fe40000001207 */
[----:B------:R-:W-:Y:S02]  /*08e0*/  I2FP.F32.U32 R6, R3 ;  /* 0x0000000300067245 */ /* 0x000fe40000201000 */
[----:B------:R-:W0:Y:S01]  /*08f0*/  LDC R26, c[0x0][0x658] ;  /* 0x00019600ff1a7b82 */ /* 0x000e220000000800 */
[----:B-1----:R-:W-:Y:S01]  /*0900*/  ISETP.NE.U32.AND P0, PT, R28, RZ, PT ;  /* 0x000000ff1c00720c */ /* 0x002fe20003f05070 */
[----:B---3--:R-:W-:Y:S01]  /*0910*/  IMAD.MOV R8, RZ, RZ, -R0 ;  /* 0x000000ffff087224 */ /* 0x008fe200078e0a00 */
[----:B------:R-:W-:Y:S01]  /*0920*/  SHF.R.U32.HI R7, RZ, R10, R7 ;  /* 0x0000000aff077219 */ /* 0x000fe20000011607 */
[----:B------:R-:W-:Y:S01]  /*0930*/  FMUL R6, R6, UR4 ;  /* 0x0000000406067c20 */ /* 0x000fe20008400000 */
[----:B------:R-:W-:-:S03]  /*0940*/  ISETP.NE.AND.EX P0, PT, R29, RZ, PT, P0 ;  /* 0x000000ff1d00720c */ /* 0x000fc60003f05300 */
[----:B------:R-:W1:Y:S01]  /*0950*/  LDC R14, c[0x0][0x148] ;  /* 0x00005200ff0e7b82 */ /* 0x000e620000000800 */
[----:B--2---:R-:W-:-:S07]  /*0960*/  IMAD R0, R5, R8, R4 ;  /* 0x0000000805007224 */ /* 0x004fce00078e0204 */
[----:B------:R-:W2:Y:S01]  /*0970*/  LDC R24, c[0x0][0x600] ;  /* 0x00018000ff187b82 */ /* 0x000ea20000000800 */
[-CC-:B----4-:R-:W-:Y:S02]  /*0980*/  SHF.R.U64 R30, R20, R12.reuse, R7.reuse ;  /* 0x0000000c141e7219 */ /* 0x190fe40000001207 */
[----:B------:R-:W-:Y:S01]  /*0990*/  SHF.R.U32.HI R5, RZ, R12, R7 ;  /* 0x0000000cff057219 */ /* 0x000fe20000011607 */
[----:B------:R-:W-:Y:S01]  /*09a0*/  IMAD.MOV.U32 R7, RZ, RZ, 0x1 ;  /* 0x00000001ff077424 */ /* 0x000fe200078e00ff */
[----:B------:R3:W4:Y:S03]  /*09b0*/  F2I.U32.TRUNC.NTZ R12, R6 ;  /* 0x00000006000c7305 */ /* 0x000726000020f000 */
[----:B------:R-:W1:Y:S01]  /*09c0*/  LDC R15, c[0x0][0x648] ;  /* 0x00019200ff0f7b82 */ /* 0x000e620000000800 */
[-C--:B0-----:R-:W-:Y:S02]  /*09d0*/  SHF.L.U32 R4, R9, R26.reuse, RZ ;  /* 0x0000001a09047219 */ /* 0x081fe400000006ff */
[----:B------:R-:W-:-:S02]  /*09e0*/  SHF.R.U64 R32, R30, R26, R5 ;  /* 0x0000001a1e207219 */ /* 0x000fc40000001205 */
[----:B------:R-:W-:Y:S02]  /*09f0*/  LOP3.LUT R11, RZ, R4, RZ, 0x33, !PT ;  /* 0x00000004ff0b7212 */ /* 0x000fe400078e33ff */
[-C--:B------:R-:W-:Y:S01]  /*0a00*/  SHF.R.U32.HI R5, RZ, R26.reuse, R5 ;  /* 0x0000001aff057219 */ /* 0x080fe20000011605 */
[----:B------:R-:W0:Y:S01]  /*0a10*/  LDC R21, c[0x0][0x638] ;  /* 0x00018e00ff157b82 */ /* 0x000e220000000800 */
[----:B------:R-:W-:Y:S01]  /*0a20*/  SHF.L.U32 R10, R7, R26, RZ ;  /* 0x0000001a070a7219 */ /* 0x000fe200000006ff */
[----:B------:R-:W-:-:S06]  /*0a30*/  IMAD.MOV.U32 R4, RZ, RZ, R32 ;  /* 0x000000ffff047224 */ /* 0x000fcc00078e0020 */
[----:B------:R-:W0:Y:S01]  /*0a40*/  LDC R106, c[0x0][0x610] ;  /* 0x00018400ff6a7b82 */ /* 0x000e220000000800 */
[----:B---34-:R-:W-:Y:S05]  /*0a50*/  @!P0 BRA `(.L_x_6) ;  /* 0x0000000000288947 */ /* 0x018fea0003800000 */
[----:B------:R-:W3:Y:S02]  /*0a60*/  LDC R9, c[0x0][0x64c] ;  /* 0x00019300ff097b82 */ /* 0x000ee40000000800 */
[----:B---3--:R-:W-:-:S05]  /*0a70*/  IADD3 R9, P0, R32, R9, RZ ;  /* 0x0000000920097210 */ /* 0x008fca0007f1e0ff */
        /* <DEDUP_REMOVED lines=8> */
.L_x_6:
[----:B-1----:R-:W-:Y:S01]  /*0b00*/  SHF.R.U64 R4, R4, R15, R5 ;  /* 0x0000000f04047219 */ /* 0x002fe20000001205 */
[----:B--2---:R-:W-:Y:S01]  /*0b10*/  VIADD R5, R24, 0xffffffff ;  /* 0xffffffff18057836 */ /* 0x004fe20000000000 */
[----:B------:R-:W-:Y:S01]  /*0b20*/  LOP3.LUT R11, R30, R11, RZ, 0xc0, !PT ;  /* 0x0000000b1e0b7212 */ /* 0x000fe200078ec0ff */
[----:B------:R-:W-:Y:S02]  /*0b30*/  IMAD.MOV R12, RZ, RZ, -R12 ;  /* 0x000000ffff0c7224 */ /* 0x000fe400078e0a0c */
[----:B------:R-:W-:Y:S01]  /*0b40*/  IMAD.MOV R6, RZ, RZ, -R4 ;  /* 0x000000ffff067224 */ /* 0x000fe200078e0a04 */
[----:B------:R-:W-:Y:S01]  /*0b50*/  LOP3.LUT R5, R20, R5, RZ, 0xc0, !PT ;  /* 0x0000000514057212 */ /* 0x000fe200078ec0ff */
[----:B------:R-:W-:Y:S02]  /*0b60*/  @P3 IMAD R0, R14, R12, R3 ;  /* 0x0000000c0e003224 */ /* 0x000fe400078e0203 */
[----:B------:R-:W-:Y:S02]  /*0b70*/  IMAD R11, R10, R4, R11 ;  /* 0x000000040a0b7224 */ /* 0x000fe400078e020b */
[----:B0-----:R-:W-:-:S02]  /*0b80*/  IMAD R3, R6, R21, R32 ;  /* 0x0000001506037224 */ /* 0x001fc400078e0220 */
[----:B------:R-:W-:Y:S02]  /*0b90*/  IMAD R106, R11, R106, R0 ;  /* 0x0000006a0b6a7224 */ /* 0x000fe400078e0200 */
[----:B------:R-:W-:Y:S02]  /*0ba0*/  IMAD R3, R3, R24, R5 ;  /* 0x0000001803037224 */ /* 0x000fe400078e0205 */
[----:B------:R-:W-:-:S03]  /*0bb0*/  IMAD.MOV.U32 R0, RZ, RZ, 0x1 ;  /* 0x00000001ff007424 */ /* 0x000fc600078e00ff */
[----:B------:R-:W-:Y:S02]  /*0bc0*/  SEL R107, R3, R106, !P3 ;  /* 0x0000006a036b7207 */ /* 0x000fe40005800000 */
[----:B------:R-:W-:-:S07]  /*0bd0*/  SEL R106, R106, R3, !P3 ;  /* 0x000000036a6a7207 */ /* 0x000fce0005800000 */
.L_x_4:
[----:B------:R-:W-:-:S08]  /*0be0*/  NOP ;  /* 0x0000000000007918 */ /* 0x000fd00000000000 */
[----:B------:R-:W0:Y:S02]  /*0bf0*/  USETMAXREG.TRY_ALLOC.CTAPOOL UP0, 0xe8 ;  /* 0x000000e8000079c8 */ /* 0x000e240008000600 */
[----:B0-----:R-:W-:-:S13]  /*0c00*/  PLOP3.LUT P0, PT, PT, PT, UP0, 0x80, 0x0 ;  /* 0x000000000000781c */ /* 0x001fda0003f0f008 */
[----:B------:R-:W-:Y:S05]  /*0c10*/  @!P0 BRA `(.L_x_4) ;  /* 0xfffffffc00f08947 */ /* 0x000fea000383ffff */
[----:B------:R-:W-:Y:S01]  /*0c20*/  ULDC.64 UR4, c[0x0][0x598] ;  /* 0x0001660000047ab9 */ /* 0x000fe20000000a00 */
[----:B------:R-:W-:Y:S01]  /*0c30*/  ULDC.64 UR40, c[0x0][0x208] ;  /* 0x0000820000287ab9 */ /* 0x000fe20000000a00 */
[----:B------:R-:W-:-:S04]  /*0c40*/  ISETP.NE.U32.AND P0, PT, RZ, UR4, PT ;  /* 0x00000004ff007c0c */ /* 0x000fc8000bf05070 */
[----:B------:R-:W-:-:S13]  /*0c50*/  ISETP.NE.AND.EX P0, PT, RZ, UR5, PT, P0 ;  /* 0x00000005ff007c0c */ /* 0x000fda000bf05300 */
[----:B------:R-:W-:Y:S05]  /*0c60*/  @!P0 BRA `(.L_x_7) ;  /* 0x00000000001c8947 */ /* 0x000fea0003800000 */
[----:B------:R-:W0:Y:S02]  /*0c70*/  LDC.64 R4, c[0x0][0x598] ;  /* 0x00016600ff047b82 */ /* 0x000e240000000a00 */
[----:B0-----:R-:W2:Y:S02]  /*0c80*/  LDG.E.64 R4, desc[UR40][R4.64] ;  /* 0x0000002804047981 */ /* 0x001ea4000c1e1b00 */
[----:B--2---:R-:W-:-:S04]  /*0c90*/  ISETP.NE.U32.AND P0, PT, R4, RZ, PT ;  /* 0x000000ff0400720c */ /* 0x004fc80003f05070 */
[----:B------:R-:W-:-:S13]  /*0ca0*/  ISETP.NE.AND.EX P0, PT, R5, RZ, PT, P0 ;  /* 0x000000ff0500720c */ /* 0x000fda0003f05300 */
[----:B------:R-:W-:Y:S05]  /*0cb0*/  @!P0 BRA `(.L_x_7) ;  /* 0x0000000000088947 */ /* 0x000fea0003800000 */
[----:B------:R0:W5:Y:S01]  /*0cc0*/  LD.E R104, desc[UR40][R4.64] ;  /* 0x0000002804687980 */ /* 0x000162000c101900 */
[----:B------:R-:W-:Y:S05]  /*0cd0*/  BRA `(.L_x_8) ;  /* 0x0000000000247947 */ /* 0x000fea0003800000 */
.L_x_7:
[----:B------:R-:W-:Y:S02]  /*0ce0*/  ULDC.64 UR4, c[0x0][0x588] ;  /* 0x0001620000047ab9 */ /* 0x000fe40000000a00 */
[----:B------:R-:W-:-:S04]  /*0cf0*/  ISETP.NE.U32.AND P0, PT, RZ, UR4, PT ;  /* 0x00000004ff007c0c */ /* 0x000fc8000bf05070 */
[----:B------:R-:W-:-:S13]  /*0d00*/  ISETP.NE.AND.EX P0, PT, RZ, UR5, PT, P0 ;  /* 0x00000005ff007c0c */ /* 0x000fda000bf05300 */
[----:B------:R-:W-:Y:S05]  /*0d10*/  @!P0 BRA `(.L_x_9) ;  /* 0x00000000000c8947 */ /* 0x000fea0003800000 */
[----:B------:R-:W0:Y:S02]  /*0d20*/  LDC.64 R104, c[0x0][0x588] ;  /* 0x00016200ff687b82 */ /* 0x000e240000000a00 */
[----:B0-----:R1:W5:Y:S01]  /*0d30*/  LDG.E R104, desc[UR40][R104.64] ;  /* 0x0000002868687981 */ /* 0x001362000c1e1900 */
[----:B------:R-:W-:Y:S05]  /*0d40*/  BRA `(.L_x_8) ;  /* 0x0000000000087947 */ /* 0x000fea0003800000 */
.L_x_9:
[----:B------:R-:W-:Y:S02]  /*0d50*/  ULDC UR4, c[0x0][0x580] ;  /* 0x0001600000047ab9 */ /* 0x000fe40000000800 */
[----:B------:R-:W-:-:S07]  /*0d60*/  IMAD.U32 R104, RZ, RZ, UR4 ;  /* 0x00000004ff687e24 */ /* 0x000fce000f8e00ff */
.L_x_8:
[----:B------:R-:W-:Y:S02]  /*0d70*/  ULDC.64 UR4, c[0x0][0x5a0] ;  /* 0x0001680000047ab9 */ /* 0x000fe40000000a00 */
[----:B------:R-:W-:-:S04]  /*0d80*/  ISETP.NE.U32.AND P0, PT, RZ, UR4, PT ;  /* 0x00000004ff007c0c */ /* 0x000fc8000bf05070 */
[----:B------:R-:W-:-:S13]  /*0d90*/  ISETP.NE.AND.EX P0, PT, RZ, UR5, PT, P0 ;  /* 0x00000005ff007c0c */ /* 0x000fda000bf05300 */
[----:B------:R-:W-:Y:S05]  /*0da0*/  @!P0 BRA `(.L_x_10) ;  /* 0x00000000001c8947 */ /* 0x000fea0003800000 */
[----:B0-----:R-:W0:Y:S02]  /*0db0*/  LDC.64 R4, c[0x0][0x5a0] ;  /* 0x00016800ff047b82 */ /* 0x001e240000000a00 */
[----:B0-----:R-:W2:Y:S02]  /*0dc0*/  LDG.E.64 R4, desc[UR40][R4.64] ;  /* 0x0000002804047981 */ /* 0x001ea4000c1e1b00 */
[----:B--2---:R-:W-:-:S04]  /*0dd0*/  ISETP.NE.U32.AND P0, PT, R4, RZ, PT ;  /* 0x000000ff0400720c */ /* 0x004fc80003f05070 */
[----:B------:R-:W-:-:S13]  /*0de0*/  ISETP.NE.AND.EX P0, PT, R5, RZ, PT, P0 ;  /* 0x000000ff0500720c */ /* 0x000fda0003f05300 */
[----:B------:R-:W-:Y:S05]  /*0df0*/  @!P0 BRA `(.L_x_10) ;  /* 0x0000000000088947 */ /* 0x000fea0003800000 */
[----:B-1----:R0:W5:Y:S01]  /*0e00*/  LD.E R105, desc[UR40][R4.64] ;  /* 0x0000002804697980 */ /* 0x002162000c101900 */
[----:B------:R-:W-:Y:S05]  /*0e10*/  BRA `(.L_x_11) ;  /* 0x0000000000247947 */ /* 0x000fea0003800000 */
.L_x_10:
[----:B------:R-:W-:Y:S02]  /*0e20*/  ULDC.64 UR4, c[0x0][0x590] ;  /* 0x0001640000047ab9 */ /* 0x000fe40000000a00 */
[----:B------:R-:W-:-:S04]  /*0e30*/  ISETP.NE.U32.AND P0, PT, RZ, UR4, PT ;  /* 0x00000004ff007c0c */ /* 0x000fc8000bf05070 */
[----:B------:R-:W-:-:S13]  /*0e40*/  ISETP.NE.AND.EX P0, PT, RZ, UR5, PT, P0 ;  /* 0x00000005ff007c0c */ /* 0x000fda000bf05300 */
[----:B------:R-:W-:Y:S05]  /*0e50*/  @!P0 BRA `(.L_x_12) ;  /* 0x00000000000c8947 */ /* 0x000fea0003800000 */
[----:B0-----:R-:W1:Y:S02]  /*0e60*/  LDC.64 R4, c[0x0][0x590] ;  /* 0x00016400ff047b82 */ /* 0x001e640000000a00 */
[----:B-1----:R1:W5:Y:S01]  /*0e70*/  LDG.E R105, desc[UR40][R4.64] ;  /* 0x0000002804697981 */ /* 0x002362000c1e1900 */
[----:B------:R-:W-:Y:S05]  /*0e80*/  BRA `(.L_x_11) ;  /* 0x0000000000087947 */ /* 0x000fea0003800000 */
.L_x_12:
[----:B------:R-:W-:Y:S02]  /*0e90*/  ULDC UR4, c[0x0][0x584] ;  /* 0x0001610000047ab9 */ /* 0x000fe40000000800 */
[----:B-1----:R-:W-:-:S07]  /*0ea0*/  IMAD.U32 R105, RZ, RZ, UR4 ;  /* 0x00000004ff697e24 */ /* 0x002fce000f8e00ff */
.L_x_11:
[----:B------:R-:W-:-:S13]  /*0eb0*/  LOP3.LUT P0, RZ, R0, 0xff, RZ, 0xc0, !PT ;  /* 0x000000ff00ff7812 */ /* 0x000fda000780c0ff */
[----:B------:R-:W-:Y:S05]  /*0ec0*/  @!P0 EXIT ;  /* 0x000000000000894d */ /* 0x000fea0003800000 */
[----:B------:R-:W-:Y:S01]  /*0ed0*/  ULDC UR4, c[0x0][0x28c] ;  /* 0x0000a30000047ab9 */ /* 0x000fe20000000800 */
[----:B------:R-:W-:Y:S01]  /*0ee0*/  LOP3.LUT R116, R19, 0x1, RZ, 0xfc, !PT ;  /* 0x0000000113747812 */ /* 0x000fe200078efcff */
[----:B------:R-:W-:Y:S01]  /*0ef0*/  UIADD3 UR4, UR4, 0x3f, URZ ;  /* 0x0000003f04047890 */ /* 0x000fe2000fffe03f */
[----:B------:R-:W-:Y:S01]  /*0f00*/  UMOV UR36, URZ ;  /* 0x0000003f00247c82 */ /* 0x000fe20008000000 */
[----:B------:R-:W-:Y:S02]  /*0f10*/  UMOV UR37, URZ ;  /* 0x0000003f00257c82 */ /* 0x000fe40008000000 */
[----:B------:R-:W-:-:S04]  /*0f20*/  USHF.R.S32.HI UR5, URZ, 0x1f, UR4 ;  /* 0x0000001f3f057899 */ /* 0x000fc80008011404 */
[----:B------:R-:W-:-:S04]  /*0f30*/  ULEA.HI UR5, UR5, UR4, URZ, 0x6 ;  /* 0x0000000405057291 */ /* 0x000fc8000f8f303f */
[----:B------:R-:W-:-:S12]  /*0f40*/  USHF.R.S32.HI UR38, URZ, 0x6, UR5 ;  /* 0x000000063f267899 */ /* 0x000fd80008011405 */
.L_x_188:
[----:B------:R-:W-:Y:S01]  /*0f50*/  LOP3.LUT R0, R18, 0x80, RZ, 0xc0, !PT ;  /* 0x0000008012007812 */ /* 0x000fe200078ec0ff */
[----:B------:R-:W2:Y:S01]  /*0f60*/  S2UR UR6, SR_CgaCtaId ;  /* 0x00000000000679c3 */ /* 0x000ea20000008800 */
[----:B------:R-:W-:Y:S02]  /*0f70*/  UMOV UR39, 0x400 ;  /* 0x0000040000277882 */ /* 0x000fe40000000000 */
[----:B------:R-:W-:-:S06]  /*0f80*/  SHF.R.U32.HI R0, RZ, 0x7, R0 ;  /* 0x00000007ff007819 */ /* 0x000fcc0000011600 */
[----:B---3--:R-:W3:Y:S01]  /*0f90*/  SHFL.IDX PT, R0, R0, RZ, 0x1f ;  /* 0x00001fff00007589 */ /* 0x008ee200000e0000 */
[----:B--2---:R-:W-:Y:S01]  /*0fa0*/  ULEA UR39, UR6, UR39, 0x18 ;  /* 0x0000002706277291 */ /* 0x004fe2000f8ec03f */
[----:B---3--:R-:W-:-:S13]  /*0fb0*/  R2UR UR4, R0 ;  /* 0x00000000000472ca */ /* 0x008fda00000e0000 */
[----:B------:R-:W-:-:S04]  /*0fc0*/  ULEA.HI UR5, UR4, UR4, URZ, 0x1 ;  /* 0x0000000404057291 */ /* 0x000fc8000f8f083f */
[----:B------:R-:W-:-:S04]  /*0fd0*/  ULOP3.LUT UR5, UR5, 0x7fffe, URZ, 0xc0, !UPT ;  /* 0x0007fffe05057892 */ /* 0x000fc8000f8ec03f */
[----:B------:R-:W-:-:S03]  /*0fe0*/  UIADD3 UR5, UR4, -UR5, URZ ;  /* 0x8000000504057290 */ /* 0x000fc6000fffe03f */
[----:B------:R-:W-:Y:S01]  /*0ff0*/  ULDC UR4, c[0x0][0x28c] ;  /* 0x0000a30000047ab9 */ /* 0x000fe20000000800 */
[----:B------:R-:W-:Y:S01]  /*1000*/  ULEA UR5, UR5, UR39, 0xd ;  /* 0x0000002705057291 */ /* 0x000fe2000f8e683f */
[----:B------:R-:W-:-:S03]  /*1010*/  ISETP.LT.AND P0, PT, RZ, UR4, PT ;  /* 0x00000004ff007c0c */ /* 0x000fc6000bf01270 */
[----:B------:R-:W-:-:S04]  /*1020*/  UIADD3 UR5, UR5, 0x100, URZ ;  /* 0x0000010005057890 */ /* 0x000fc8000fffe03f */
[----:B------:R-:W-:-:S04]  /*1030*/  USHF.R.U32.HI UR5, URZ, 0x4, UR5 ;  /* 0x000000043f057899 */ /* 0x000fc80008011605 */
[----:B------:R-:W-:Y:S02]  /*1040*/  ULOP3.LUT UR42, UR5, 0x3fff, URZ, 0xc0, !UPT ;  /* 0x00003fff052a7892 */ /* 0x000fe4000f8ec03f */
[----:B01--45:R-:W-:Y:S10]  /*1050*/  @P0 BRA `(.L_x_13) ;  /* 0x0000000000400947 */ /* 0x033ff40003800000 */
[----:B------:R-:W-:Y:S01]  /*1060*/  MOV R0, 0x0 ;  /* 0x0000000000007802 */ /* 0x000fe20000000f00 */
[----:B------:R-:W-:Y:S01]  /*1070*/  ULDC.64 UR4, c[0x4][0x68] ;  /* 0x01001a0000047ab9 */ /* 0x000fe20000000a00 */
[----:B------:R-:W-:Y:S01]  /*1080*/  ULDC.64 UR6, c[0x4][0x8] ;  /* 0x0100020000067ab9 */ /* 0x000fe20000000a00 */
[----:B01----:R-:W-:Y:S01]  /*1090*/  IMAD.U32 R4, RZ, RZ, UR4 ;  /* 0x00000004ff047e24 */ /* 0x003fe2000f8e00ff */
[----:B------:R0:W1:Y:S01]  /*10a0*/  LDC.64 R14, c[0x4][R0] ;  /* 0x01000000000e7b82 */ /* 0x0000620000000a00 */
[----:B------:R-:W-:Y:S01]  /*10b0*/  IMAD.U32 R5, RZ, RZ, UR5 ;  /* 0x00000005ff057e24 */ /* 0x000fe2000f8e00ff */
[----:B------:R-:W-:Y:S01]  /*10c0*/  ULDC.64 UR4, c[0x4][0x70] ;  /* 0x01001c0000047ab9 */ /* 0x000fe20000000a00 */
[----:B------:R-:W-:Y:S02]  /*10d0*/  IMAD.U32 R10, RZ, RZ, UR6 ;  /* 0x00000006ff0a7e24 */ /* 0x000fe4000f8e00ff */
[----:B------:R-:W-:Y:S02]  /*10e0*/  IMAD.U32 R6, RZ, RZ, UR4 ;  /* 0x00000004ff067e24 */ /* 0x000fe4000f8e00ff */
[----:B------:R-:W-:-:S02]  /*10f0*/  IMAD.U32 R7, RZ, RZ, UR5 ;  /* 0x00000005ff077e24 */ /* 0x000fc4000f8e00ff */
[----:B------:R-:W-:Y:S02]  /*1100*/  IMAD.U32 R11, RZ, RZ, UR7 ;  /* 0x00000007ff0b7e24 */ /* 0x000fe4000f8e00ff */
[----:B------:R-:W-:Y:S02]  /*1110*/  IMAD.MOV.U32 R8, RZ, RZ, 0x1e1 ;  /* 0x000001e1ff087424 */ /* 0x000fe400078e00ff */
[----:B------:R-:W-:Y:S02]  /*1120*/  IMAD.MOV.U32 R12, RZ, RZ, 0x1 ;  /* 0x00000001ff0c7424 */ /* 0x000fe400078e00ff */
[----:B0-----:R-:W-:-:S07]  /*1130*/  IMAD.MOV.U32 R13, RZ, RZ, RZ ;  /* 0x000000ffff0d7224 */ /* 0x001fce00078e00ff */
[----:B------:R-:W-:-:S07]  /*1140*/  LEPC R20, `(.L_x_13) ;  /* 0x000000001014794e */ /* 0x000fce0000000000 */
[----:B-1---5:R-:W-:Y:S05]  /*1150*/  CALL.ABS.NOINC R14 ;  /* 0x000000000e007343 */ /* 0x022fea0003c00000 */
.L_x_13:
[----:B------:R-:W-:-:S13]  /*1160*/  ISETP.NE.AND P0, PT, R116, 0x3, PT ;  /* 0x000000037400780c */ /* 0x000fda0003f05270 */
[----:B------:R-:W-:Y:S05]  /*1170*/  @!P0 BRA `(.L_x_14) ;  /* 0x0000000000048947 */ /* 0x000fea0003800000 */
[----:B------:R-:W-:Y:S01]  /*1180*/  BPT.TRAP 0x1 ;  /* 0x000000040000795c */ /* 0x000fe20000300000 */
.L_x_14:
[----:B------:R-:W-:Y:S02]  /*1190*/  IMAD.U32 R3, RZ, RZ, UR37 ;  /* 0x00000025ff037e24 */ /* 0x000fe4000f8e00ff */
[----:B------:R-:W-:-:S03]  /*11a0*/  IMAD.U32 R0, RZ, RZ, UR36 ;  /* 0x00000024ff007e24 */ /* 0x000fc6000f8e00ff */
[----:B------:R-:W-:Y:S02]  /*11b0*/  LEA R3, R3, UR39, 0x3 ;  /* 0x0000002703037c11 */ /* 0x000fe4000f8e18ff */
[----:B------:R-:W-:-:S04]  /*11c0*/  SHF.L.U32 R0, R0, 0x1f, RZ ;  /* 0x0000001f00007819 */ /* 0x000fc800000006ff */
[----:B------:R2:W3:Y:S01]  /*11d0*/  SYNCS.PHASECHK.TRANS64.TRYWAIT P1, [R3+URZ], R0 ;  /* 0x00000000030075a7 */ /* 0x0004e2000802017f */
[----:B------:R-:W-:Y:S05]  /*11e0*/  @!P0 BRA `(.L_x_15) ;  /* 0x0000000000048947 */ /* 0x000fea0003800000 */
[----:B------:R-:W-:Y:S01]  /*11f0*/  BPT.TRAP 0x1 ;  /* 0x000000040000795c */ /* 0x000fe20000300000 */
.L_x_15:
[----:B---3--:R-:W-:Y:S05]  /*1200*/  @P1 BRA `(.L_x_16) ;  /* 0x0000000000081947 */ /* 0x008fea0003800000 */
[----:B------:R-:W3:Y:S02]  /*1210*/  SYNCS.PHASECHK.TRANS64.TRYWAIT P1, [R3+URZ], R0 ;  /* 0x00000000030075a7 */ /* 0x000ee4000802017f */
[----:B---3--:R-:W-:Y:S05]  /*1220*/  @!P1 BRA `(.L_x_17) ;  /* 0x0000009000b09947 */ /* 0x008fea0003800000 */
.L_x_16:
[----:B------:R-:W-:-:S04]  /*1230*/  UISETP.LT.AND UP0, UPT, UR38, 0x1, UPT ;  /* 0x000000012600788c */ /* 0x000fc8000bf01270 */
[----:B------:R-:W-:-:S06]  /*1240*/  USEL UR4, UR38, 0x1, UP0 ;  /* 0x0000000126047887 */ /* 0x000fcc0008000000 */
[----:B--23--:R-:W-:Y:S01]  /*1250*/  IMAD.U32 R0, RZ, RZ, UR4 ;  /* 0x00000004ff007e24 */ /* 0x00cfe2000f8e00ff */
[----:B------:R-:W-:Y:S05]  /*1260*/  WARPSYNC.ALL ;  /* 0x0000000000007948 */ /* 0x000fea0003800000 */
[----:B------:R-:W-:-:S04]  /*1270*/  IADD3 R0, -R0, UR38, RZ ;  /* 0x0000002600007c10 */ /* 0x000fc8000fffe1ff */
[----:B------:R-:W-:Y:S01]  /*1280*/  ISETP.GE.AND P1, PT, R0, 0x1, PT ;  /* 0x000000010000780c */ /* 0x000fe20003f26270 */
[----:B------:R-:W-:Y:S01]  /*1290*/  UIADD3 UR4, UR39, 0x28100, URZ ;  /* 0x0002810027047890 */ /* 0x000fe2000fffe03f */
[----:B------:R-:W-:Y:S01]  /*12a0*/  WARPGROUP.ARRIVE ;  /* 0x00000000000079c5 */ /* 0x000fe20000000000 */
[----:B------:R-:W-:Y:S01]  /*12b0*/  UMOV UR13, 0x40000040 ;  /* 0x40000040000d7882 */ /* 0x000fe20000000000 */
[----:B------:R-:W-:Y:S01]  /*12c0*/  UMOV UR15, 0x40000040 ;  /* 0x40000040000f7882 */ /* 0x000fe20000000000 */
[----:B------:R-:W-:Y:S02]  /*12d0*/  USHF.R.U32.HI UR5, URZ, 0x4, UR4 ;  /* 0x000000043f057899 */ /* 0x000fe40008011604 */
[----:B------:R-:W-:Y:S02]  /*12e0*/  ULOP3.LUT UR4, UR42, 0x10000, URZ, 0xfc, !UPT ;  /* 0x000100002a047892 */ /* 0x000fe4000f8efc3f */
[----:B------:R-:W-:Y:S02]  /*12f0*/  ULOP3.LUT UR5, UR5, 0x3fff, URZ, 0xc0, !UPT ;  /* 0x00003fff05057892 */ /* 0x000fe4000f8ec03f */
[----:B------:R-:W-:-:S02]  /*1300*/  ULEA UR6, UR37, UR4, 0xb ;  /* 0x0000000425067291 */ /* 0x000fc4000f8e583f */
[----:B------:R-:W-:Y:S01]  /*1310*/  ULOP3.LUT UR5, UR5, 0x10000, URZ, 0xfc, !UPT ;  /* 0x0001000005057892 */ /* 0x000fe2000f8efc3f */
[----:B------:R-:W-:Y:S01]  /*1320*/  UMOV UR17, UR13 ;  /* 0x0000000d00117c82 */ /* 0x000fe20008000000 */
[----:B------:R-:W-:Y:S02]  /*1330*/  UMOV UR19, 0x40000040 ;  /* 0x4000004000137882 */ /* 0x000fe40000000000 */
[----:B------:R-:W-:Y:S01]  /*1340*/  UIMAD UR8, UR37, 0x280, UR5 ;  /* 0x00000280250878a4 */ /* 0x000fe2000f8e0205 */
[----:B------:R-:W-:Y:S01]  /*1350*/  UMOV UR12, UR6 ;  /* 0x00000006000c7c82 */ /* 0x000fe20008000000 */
[----:B------:R-:W-:Y:S02]  /*1360*/  UMOV UR21, UR13 ;  /* 0x0000000d00157c82 */ /* 0x000fe40008000000 */
[----:B------:R-:W-:Y:S01]  /*1370*/  UIADD3 UR18, UR8, 0x80, URZ ;  /* 0x0000008008127890 */ /* 0x000fe2000fffe03f */
[----:B------:R-:W-:Y:S02]  /*1380*/  UMOV UR16, UR12 ;  /* 0x0000000c00107c82 */ /* 0x000fe40008000000 */
[----:B------:R-:W-:Y:S01]  /*1390*/  UMOV UR14, UR8 ;  /* 0x00000008000e7c82 */ /* 0x000fe20008000000 */
[----:B------:R-:W-:Y:S01]  /*13a0*/  UIADD3 UR22, UR8, 0x100, URZ ;  /* 0x0000010008167890 */ /* 0x000fe2000fffe03f */
[----:B------:R-:W-:Y:S01]  /*13b0*/  HGMMA.64x16x16.F32 R96, gdesc[UR12], RZ, !UPT, gsb0 ;  /* 0x002000000c6079f0 */ /* 0x000fe2000c0008ff */
[----:B------:R-:W-:Y:S01]  /*13c0*/  UMOV UR20, UR12 ;  /* 0x0000000c00147c82 */ /* 0x000fe20008000000 */
[----:B------:R-:W-:Y:S01]  /*13d0*/  UMOV UR23, 0x40000040 ;  /* 0x4000004000177882 */ /* 0x000fe20000000000 */
[----:B------:R-:W-:Y:S01]  /*13e0*/  UIADD3 UR26, UR8, 0x180, URZ ;  /* 0x00000180081a7890 */ /* 0x000fe2000fffe03f */
[----:B------:R-:W-:Y:S01]  /*13f0*/  UMOV UR24, UR12 ;  /* 0x0000000c00187c82 */ /* 0x000fe20008000000 */
[----:B------:R-:W-:Y:S01]  /*1400*/  UMOV UR25, UR13 ;  /* 0x0000000d00197c82 */ /* 0x000fe20008000000 */
[----:B------:R-:W-:Y:S01]  /*1410*/  UMOV UR27, 0x40000040 ;  /* 0x40000040001b7882 */ /* 0x000fe20000000000 */
[----:B------:R-:W-:Y:S01]  /*1420*/  UIADD3 UR30, UR8, 0x200, URZ ;  /* 0x00000200081e7890 */ /* 0x000fe2000fffe03f */
[----:B------:R-:W-:Y:S01]  /*1430*/  UMOV UR28, UR12 ;  /* 0x0000000c001c7c82 */ /* 0x000fe20008000000 */
[----:B------:R-:W-:Y:S01]  /*1440*/  UMOV UR29, UR13 ;  /* 0x0000000d001d7c82 */ /* 0x000fe20008000000 */
[----:B------:R-:W-:Y:S01]  /*1450*/  UMOV UR31, 0x40000040 ;  /* 0x40000040001f7882 */ /* 0x000fe20000000000 */
[----:B------:R-:W-:-:S02]  /*1460*/  UIADD3 UR7, UR6, 0x400, URZ ;  /* 0x0000040006077890 */ /* 0x000fc4000fffe03f */
[----:B------:R-:W-:Y:S01]  /*1470*/  UIADD3 UR12, UR6, 0x2, URZ ;  /* 0x00000002060c7890 */ /* 0x000fe2000fffe03f */
[----:B------:R-:W-:Y:S01]  /*1480*/  UMOV UR13, 0x40000040 ;  /* 0x40000040000d7882 */ /* 0x000fe20000000000 */
[----:B------:R-:W-:Y:S01]  /*1490*/  UIADD3 UR10, UR8, 0x186, URZ ;  /* 0x00000186080a7890 */ /* 0x000fe2000fffe03f */
[----:B------:R-:W-:Y:S01]  /*14a0*/  UMOV UR11, 0x40000040 ;  /* 0x40000040000b7882 */ /* 0x000fe20000000000 */
[----:B------:R-:W-:Y:S02]  /*14b0*/  WARPGROUP.DEPBAR.LE gsb0, 0x0 ;  /* 0x00008000000079c5 */ /* 0x000fe40000010000 */
[----:B------:R-:W-:-:S06]  /*14c0*/  WARPGROUP.ARRIVE ;  /* 0x00000000000079c5 */ /* 0x000fcc0000000000 */
[----:B------:R-:W-:Y:S03]  /*14d0*/  HGMMA.64x16x16.F32 R80, gdesc[UR16], RZ, !UPT, gsb0 ;  /* 0x00200000105079f0 */ /* 0x000fe6000c0008ff */
        /* <DEDUP_REMOVED lines=8> */
[----:B------:R-:W-:Y:S01]  /*1560*/  HGMMA.64x16x16.F32 R32, gdesc[UR28], RZ, !UPT, gsb0 ;  /* 0x002000001c2079f0 */ /* 0x000fe2000c0008ff */
[----:B------:R-:W-:Y:S01]  /*1570*/  UMOV UR28, UR7 ;  /* 0x00000007001c7c82 */ /* 0x000fe20008000000 */
[----:B------:R-:W-:Y:S01]  /*1580*/  UMOV UR29, 0x40000040 ;  /* 0x40000040001d7882 */ /* 0x000fe20000000000 */
[----:B------:R-:W-:Y:S01]  /*1590*/  UMOV UR24, UR28 ;  /* 0x0000001c00187c82 */ /* 0x000fe20008000000 */
[----:B------:R-:W-:Y:S01]  /*15a0*/  UMOV UR25, UR29 ;  /* 0x0000001d00197c82 */ /* 0x000fe20008000000 */
[----:B------:R-:W-:Y:S01]  /*15b0*/  UMOV UR20, UR28 ;  /* 0x0000001c00147c82 */ /* 0x000fe20008000000 */
[----:B------:R-:W-:Y:S01]  /*15c0*/  UMOV UR21, UR29 ;  /* 0x0000001d00157c82 */ /* 0x000fe20008000000 */
[----:B------:R-:W-:Y:S01]  /*15d0*/  UMOV UR16, UR28 ;  /* 0x0000001c00107c82 */ /* 0x000fe20008000000 */
[----:B------:R-:W-:Y:S01]  /*15e0*/  UMOV UR17, UR29 ;  /* 0x0000001d00117c82 */ /* 0x000fe20008000000 */
[----:B------:R-:W-:Y:S01]  /*15f0*/  UIADD3 UR7, UR6, 0x402, URZ ;  /* 0x0000040206077890 */ /* 0x000fe2000fffe03f */
[----:B------:R-:W-:-:S02]  /*1600*/  WARPGROUP.DEPBAR.LE gsb0, 0x0 ;  /* 0x00008000000079c5 */ /* 0x000fc40000010000 */
[----:B------:R-:W-:-:S06]  /*1610*/  WARPGROUP.ARRIVE ;  /* 0x00000000000079c5 */ /* 0x000fcc0000000000 */
[----:B------:R-:W-:Y:S01]  /*1620*/  HGMMA.64x16x16.F32 R24, gdesc[UR28], RZ, !UPT, gsb0 ;  /* 0x002000001c1879f0 */ /* 0x000fe2000c0008ff */
[----:B------:R-:W-:Y:S01]  /*1630*/  UMOV UR30, UR14 ;  /* 0x0000000e001e7c82 */ /* 0x000fe20008000000 */
[----:B------:R-:W-:Y:S01]  /*1640*/  UMOV UR31, UR15 ;  /* 0x0000000f001f7c82 */ /* 0x000fe20008000000 */
[----:B------:R-:W-:Y:S01]  /*1650*/  UIADD3 UR14, UR8, 0x2, URZ ;  /* 0x00000002080e7890 */ /* 0x000fe2000fffe03f */
[----:B------:R-:W-:Y:S01]  /*1660*/  UMOV UR15, 0x40000040 ;  /* 0x40000040000f7882 */ /* 0x000fe20000000000 */
[----:B------:R-:W-:Y:S02]  /*1670*/  WARPGROUP.DEPBAR.LE gsb0, 0x0 ;  /* 0x00008000000079c5 */ /* 0x000fe40000010000 */
[----:B------:R-:W-:-:S06]  /*1680*/  WARPGROUP.ARRIVE ;  /* 0x00000000000079c5 */ /* 0x000fcc0000000000 */
[----:B------:R-:W-:Y:S01]  /*1690*/  HGMMA.64x16x16.F32 R40, gdesc[UR24], RZ, !UPT, gsb0 ;  /* 0x00200000182879f0 */ /* 0x000fe2000c0008ff */
[----:B------:R-:W-:Y:S01]  /*16a0*/  UIADD3 UR26, UR8, 0x182, URZ ;  /* 0x00000182081a7890 */ /* 0x000fe2000fffe03f */
[----:B------:R-:W-:Y:S01]  /*16b0*/  UMOV UR24, UR12 ;  /* 0x0000000c00187c82 */ /* 0x000fe20008000000 */
[----:B------:R-:W-:Y:S01]  /*16c0*/  UMOV UR25, UR13 ;  /* 0x0000000d00197c82 */ /* 0x000fe20008000000 */
        /* <DEDUP_REMOVED lines=24> */
[----:B------:R-:W-:Y:S03]  /*1850*/  HGMMA.64x16x16.F32 R96, gdesc[UR12], R96, gsb0 ;  /* 0x002000000c6079f0 */ /* 0x000fe60008000860 */
        /* <DEDUP_REMOVED lines=11> */
[----:B------:R-:W-:Y:S01]  /*1910*/  HGMMA.64x16x16.F32 R32, gdesc[UR28], R32, gsb0 ;  /* 0x002000001c2079f0 */ /* 0x000fe20008000820 */
        /* <DEDUP_REMOVED lines=13> */
[----:B------:R-:W-:Y:S01]  /*19f0*/  HGMMA.64x16x16.F32 R24, gdesc[UR28], R24, gsb0 ;  /* 0x002000001c1879f0 */ /* 0x000fe20008000818 */
[----:B------:R-:W-:Y:S01]  /*1a00*/  UIADD3 UR30, UR8, 0x204, URZ ;  /* 0x00000204081e7890 */ /* 0x000fe2000fffe03f */
[----:B------:R-:W-:Y:S01]  /*1a10*/  UMOV UR31, 0x40000040 ;  /* 0x40000040001f7882 */ /* 0x000fe20000000000 */
[----:B------:R-:W-:Y:S02]  /*1a20*/  WARPGROUP.DEPBAR.LE gsb0, 0x0 ;  /* 0x00008000000079c5 */ /* 0x000fe40000010000 */
        /* <DEDUP_REMOVED lines=17> */
[----:B------:R-:W-:Y:S02]  /*1b40*/  UIADD3 UR12, UR6, 0x4, URZ ;  /* 0x00000004060c7890 */ /* 0x000fe4000fffe03f */
[----:B------:R-:W-:Y:S01]  /*1b50*/  UIADD3 UR14, UR8, 0x4, URZ ;  /* 0x00000004080e7890 */ /* 0x000fe2000fffe03f */
[----:B------:R-:W-:Y:S01]  /*1b60*/  UMOV UR13, 0x40000040 ;  /* 0x40000040000d7882 */ /* 0x000fe20000000000 */
[----:B------:R-:W-:Y:S01]  /*1b70*/  UMOV UR15, 0x40000040 ;  /* 0x40000040000f7882 */ /* 0x000fe20000000000 */
[----:B------:R-:W-:Y:S02]  /*1b80*/  UMOV UR17, UR13 ;  /* 0x0000000d00117c82 */ /* 0x000fe40008000000 */
[----:B------:R-:W-:Y:S01]  /*1b90*/  UMOV UR16, UR12 ;  /* 0x0000000c00107c82 */ /* 0x000fe20008000000 */
[----:B------:R-:W-:Y:S01]  /*1ba0*/  UMOV UR20, UR12 ;  /* 0x0000000c00147c82 */ /* 0x000fe20008000000 */
[----:B------:R-:W-:Y:S01]  /*1bb0*/  UMOV UR21, UR13 ;  /* 0x0000000d00157c82 */ /* 0x000fe20008000000 */
[----:B------:R-:W-:Y:S01]  /*1bc0*/  UMOV UR24, UR12 ;  /* 0x0000000c00187c82 */ /* 0x000fe20008000000 */
[----:B------:R-:W-:Y:S01]  /*1bd0*/  UMOV UR25, UR13 ;  /* 0x0000000d00197c82 */ /* 0x000fe20008000000 */
[----:B------:R-:W-:Y:S01]  /*1be0*/  UMOV UR28, UR12 ;  /* 0x0000000c001c7c82 */ /* 0x000fe20008000000 */
[----:B------:R-:W-:Y:S01]  /*1bf0*/  UMOV UR29, UR13 ;  /* 0x0000000d001d7c82 */ /* 0x000fe20008000000 */
[----:B------:R-:W-:-:S02]  /*1c00*/  WARPGROUP.DEPBAR.LE gsb0, 0x0 ;  /* 0x00008000000079c5 */ /* 0x000fc40000010000 */
        /* <DEDUP_REMOVED lines=99> */
[----:B------:R-:W-:Y:S05]  /*2240*/  @!P1 BRA `(.L_x_18) ;  /* 0x00000010006c9947 */ /* 0x000fea0003800000 */
[----:B------:R-:W-:Y:S01]  /*2250*/  UIADD3 UR7, UR37, 0x1, URZ ;  /* 0x0000000125077890 */ /* 0x000fe2000fffe03f */
[----:B------:R-:W-:-:S03]  /*2260*/  IMAD.MOV.U32 R3, RZ, RZ, R0 ;  /* 0x000000ffff037224 */ /* 0x000fc600078e0000 */
[----:B------:R-:W-:-:S04]  /*2270*/  UISETP.NE.AND UP0, UPT, UR7, 0x5, UPT ;  /* 0x000000050700788c */ /* 0x000fc8000bf05270 */
[----:B------:R-:W-:Y:S02]  /*2280*/  USEL UR6, URZ, 0x1, UP0 ;  /* 0x000000013f067887 */ /* 0x000fe40008000000 */
[----:B------:R-:W-:Y:S02]  /*2290*/  USEL UR7, UR7, URZ, UP0 ;  /* 0x0000003f07077287 */ /* 0x000fe40008000000 */
[----:B------:R-:W-:-:S06]  /*22a0*/  ULOP3.LUT UR6, UR36, UR6, URZ, 0x3c, !UPT ;  /* 0x0000000624067292 */ /* 0x000fcc000f8e3c3f */
[----:B------:R-:W-:Y:S01]  /*22b0*/  IMAD.U32 R6, RZ, RZ, UR6 ;  /* 0x00000006ff067e24 */ /* 0x000fe2000f8e00ff */
[----:B------:R-:W-:-:S06]  /*22c0*/  UMOV UR6, UR37 ;  /* 0x0000002500067c82 */ /* 0x000fcc0008000000 */
.L_x_25:
[----:B------:R-:W-:Y:S05]  /*22d0*/  @!P0 BRA `(.L_x_19) ;  /* 0x0000000000048947 */ /* 0x000fea0003800000 */
[----:B------:R-:W-:Y:S01]  /*22e0*/  BPT.TRAP 0x1 ;  /* 0x000000040000795c */ /* 0x000fe20000300000 */
.L_x_19:
[----:B------:R-:W-:Y:S01]  /*22f0*/  ULEA UR8, UR7, UR39, 0x3 ;  /* 0x0000002707087291 */ /* 0x000fe2000f8e183f */
[----:B01----:R-:W-:-:S08]  /*2300*/  SHF.L.U32 R4, R6, 0x1f, RZ ;  /* 0x0000001f06047819 */ /* 0x003fd000000006ff */
[----:B------:R0:W1:Y:S01]  /*2310*/  SYNCS.PHASECHK.TRANS64.TRYWAIT P1, [UR8], R4 ;  /* 0x00000004ff0075a7 */ /* 0x0000620008020148 */
[----:B------:R-:W-:Y:S05]  /*2320*/  @!P0 BRA `(.L_x_20) ;  /* 0x0000000000048947 */ /* 0x000fea0003800000 */
[----:B------:R-:W-:Y:S01]  /*2330*/  BPT.TRAP 0x1 ;  /* 0x000000040000795c */ /* 0x000fe20000300000 */
.L_x_20:
[----:B-1----:R-:W-:Y:S05]  /*2340*/  @P1 BRA `(.L_x_21) ;  /* 0x0000000000081947 */ /* 0x002fea0003800000 */
[----:B------:R-:W1:Y:S02]  /*2350*/  SYNCS.PHASECHK.TRANS64.TRYWAIT P1, [UR8], R4 ;  /* 0x00000004ff0075a7 */ /* 0x000e640008020148 */
[----:B-1----:R-:W-:Y:S05]  /*2360*/  @!P1 BRA `(.L_x_22) ;  /* 0x0000008000749947 */ /* 0x002fea0003800000 */
.L_x_21:
[----:B------:R-:W-:Y:S01]  /*2370*/  ULEA UR8, UR7, UR4, 0xb ;  /* 0x0000000407087291 */ /* 0x000fe2000f8e583f */
[----:B------:R-:W-:Y:S01]  /*2380*/  WARPGROUP.ARRIVE ;  /* 0x00000000000079c5 */ /* 0x000fe20000000000 */
[----:B------:R-:W-:Y:S01]  /*2390*/  UIMAD UR10, UR7, 0x280, UR5 ;  /* 0x00000280070a78a4 */ /* 0x000fe2000f8e0205 */
[----:B------:R-:W-:Y:S01]  /*23a0*/  UMOV UR9, 0x40000040 ;  /* 0x4000004000097882 */ /* 0x000fe20000000000 */
[----:B------:R-:W-:Y:S02]  /*23b0*/  UMOV UR11, 0x40000040 ;  /* 0x40000040000b7882 */ /* 0x000fe40000000000 */
[----:B------:R-:W-:Y:S01]  /*23c0*/  UIADD3 UR14, UR10, 0x80, URZ ;  /* 0x000000800a0e7890 */ /* 0x000fe2000fffe03f */
[----:B------:R-:W-:Y:S01]  /*23d0*/  UMOV UR12, UR8 ;  /* 0x00000008000c7c82 */ /* 0x000fe20008000000 */
[----:B------:R-:W-:Y:S01]  /*23e0*/  UMOV UR13, UR9 ;  /* 0x00000009000d7c82 */ /* 0x000fe20008000000 */
[----:B------:R-:W-:Y:S02]  /*23f0*/  UMOV UR15, 0x40000040 ;  /* 0x40000040000f7882 */ /* 0x000fe40000000000 */
[----:B------:R-:W-:Y:S01]  /*2400*/  HGMMA.64x16x16.F32 R96, gdesc[UR8], R96, gsb0 ;  /* 0x00200000086079f0 */ /* 0x000fe20008000860 */
        /* <DEDUP_REMOVED lines=13> */
[----:B------:R-:W-:Y:S01]  /*24e0*/  UMOV UR31, 0x40000040 ;  /* 0x40000040001f7882 */ /* 0x000fe20000000000 */
[----:B------:R-:W-:Y:S01]  /*24f0*/  UIADD3 UR9, UR8, 0x402, URZ ;  /* 0x0000040208097890 */ /* 0x000fe2000fffe03f */
[----:B------:R-:W-:-:S02]  /*2500*/  WARPGROUP.DEPBAR.LE gsb0, 0x0 ;  /* 0x00008000000079c5 */ /* 0x000fc40000010000 */
[----:B------:R-:W-:-:S06]  /*2510*/  WARPGROUP.ARRIVE ;  /* 0x00000000000079c5 */ /* 0x000fcc0000000000 */
[----:B------:R-:W-:Y:S01]  /*2520*/  HGMMA.64x16x16.F32 R80, gdesc[UR12], R80, gsb0 ;  /* 0x002000000c5079f0 */ /* 0x000fe20008000850 */
[----:B------:R-:W-:Y:S02]  /*2530*/  UIADD3 UR12, UR8, 0x400, URZ ;  /* 0x00000400080c7890 */ /* 0x000fe4000fffe03f */
        /* <DEDUP_REMOVED lines=17> */
[----:B------:R-:W-:Y:S02]  /*2650*/  WARPGROUP.DEPBAR.LE gsb0, 0x0 ;  /* 0x00008000000079c5 */ /* 0x000fe40000010000 */
[----:B------:R-:W-:-:S06]  /*2660*/  WARPGROUP.ARRIVE ;  /* 0x00000000000079c5 */ /* 0x000fcc0000000000 */
[----:B------:R-:W-:Y:S01]  /*2670*/  HGMMA.64x16x16.F32 R24, gdesc[UR24], R24, gsb0 ;  /* 0x00200000181879f0 */ /* 0x000fe20008000818 */
[----:B------:R-:W-:Y:S01]  /*2680*/  UMOV UR26, UR10 ;  /* 0x0000000a001a7c82 */ /* 0x000fe20008000000 */
[----:B------:R-:W-:Y:S01]  /*2690*/  UMOV UR27, UR11 ;  /* 0x0000000b001b7c82 */ /* 0x000fe20008000000 */
        /* <DEDUP_REMOVED lines=24> */
[----:B------:R-:W-:-:S02]  /*2820*/  WARPGROUP.DEPBAR.LE gsb0, 0x0 ;  /* 0x00008000000079c5 */ /* 0x000fc40000010000 */
[----:B------:R-:W-:-:S06]  /*2830*/  WARPGROUP.ARRIVE ;  /* 0x00000000000079c5 */ /* 0x000fcc0000000000 */
[----:B------:R-:W-:Y:S01]  /*2840*/  HGMMA.64x16x16.F32 R88, gdesc[UR24], R88, gsb0 ;  /* 0x00200000185879f0 */ /* 0x000fe20008000858 */
        /* <DEDUP_REMOVED lines=96> */
[----:B------:R-:W-:Y:S02]  /*2e50*/  UIADD3 UR24, UR10, 0x186, URZ ;  /* 0x000001860a187890 */ /* 0x000fe4000fffe03f */
        /* <DEDUP_REMOVED lines=33> */
[----:B------:R-:W-:-:S03]  /*3070*/  UIADD3 UR16, UR8, 0x406, URZ ;  /* 0x0000040608107890 */ /* 0x000fc6000fffe03f */
[----:B------:R-:W-:Y:S01]  /*3080*/  UMOV UR8, UR12 ;  /* 0x0000000c00087c82 */ /* 0x000fe20008000000 */
        /* <DEDUP_REMOVED lines=36> */
[----:B------:R-:W-:Y:S01]  /*32d0*/  BPT.TRAP 0x1 ;  /* 0x000000040000795c */ /* 0x000fe20000300000 */
.L_x_23:
[----:B------:R-:W-:Y:S01]  /*32e0*/  ULEA UR8, UR6, UR39, 0x3 ;  /* 0x0000002706087291 */ /* 0x000fe2000f8e183f */
[----:B------:R-:W-:-:S03]  /*32f0*/  ISETP.GT.U32.AND P1, PT, R19, 0x1, PT ;  /* 0x000000011300780c */ /* 0x000fc60003f24070 */
[----:B------:R-:W-:-:S04]  /*3300*/  UIADD3 UR8, UR8, 0x28, URZ ;  /* 0x0000002808087890 */ /* 0x000fc8000fffe03f */
[----:B------:R-:W-:-:S09]  /*3310*/  UPRMT UR8, URZ, 0x654, UR8 ;  /* 0x000006543f087896 */ /* 0x000fd20008000008 */
[----:B------:R-:W-:Y:S01]  /*3320*/  SYNCS.ARRIVE.TRANS64.RED.A1T0 RZ, [UR8], RZ ;  /* 0x000000ffffff79a7 */ /* 0x000fe20008100408 */
[----:B------:R-:W-:Y:S05]  /*3330*/  @P1 BRA `(.L_x_24) ;  /* 0x0000000000041947 */ /* 0x000fea0003800000 */
[----:B------:R-:W-:Y:S01]  /*3340*/  BPT.TRAP 0x1 ;  /* 0x000000040000795c */ /* 0x000fe20000300000 */
.L_x_24:
[----:B------:R-:W-:Y:S01]  /*3350*/  UIADD3 UR7, UR7, 0x1, URZ ;  /* 0x0000000107077890 */ /* 0x000fe2000fffe03f */
[C---:B------:R-:W-:Y:S01]  /*3360*/  ISETP.GT.AND P1, PT, R3.reuse, 0x1, PT ;  /* 0x000000010300780c */ /* 0x040fe20003f24270 */
[----:B------:R-:W-:Y:S01]  /*3370*/  UIADD3 UR6, UR6, 0x1, URZ ;  /* 0x0000000106067890 */ /* 0x000fe2000fffe03f */
[----:B------:R-:W-:Y:S01]  /*3380*/  VIADD R3, R3, 0xffffffff ;  /* 0xffffffff03037836 */ /* 0x000fe20000000000 */
[----:B------:R-:W-:Y:S02]  /*3390*/  UISETP.NE.AND UP0, UPT, UR7, 0x5, UPT ;  /* 0x000000050700788c */ /* 0x000fe4000bf05270 */
[----:B------:R-:W-:Y:S02]  /*33a0*/  UISETP.NE.AND UP1, UPT, UR6, 0x5, UPT ;  /* 0x000000050600788c */ /* 0x000fe4000bf25270 */
[----:B------:R-:W-:Y:S02]  /*33b0*/  USEL UR8, URZ, 0x1, UP0 ;  /* 0x000000013f087887 */ /* 0x000fe40008000000 */
[----:B------:R-:W-:-:S02]  /*33c0*/  USEL UR7, UR7, URZ, UP0 ;  /* 0x0000003f07077287 */ /* 0x000fc40008000000 */
[----:B------:R-:W-:Y:S02]  /*33d0*/  USEL UR6, UR6, URZ, UP1 ;  /* 0x0000003f06067287 */ /* 0x000fe40008800000 */
[----:B------:R-:W-:Y:S01]  /*33e0*/  LOP3.LUT R6, R6, UR8, RZ, 0x3c, !PT ;  /* 0x0000000806067c12 */ /* 0x000fe2000f8e3cff */
[----:B------:R-:W-:Y:S09]  /*33f0*/  @P1 BRA `(.L_x_25) ;  /* 0xffffffec00b41947 */ /* 0x000ff2000383ffff */
.L_x_18:
[----:B------:R-:W2:Y:S02]  /*3400*/  LDC R3, c[0x0][0x28c] ;  /* 0x0000a300ff037b82 */ /* 0x000ea40000000800 */
[----:B--2---:R-:W-:-:S13]  /*3410*/  ISETP.GE.AND P1, PT, R3, 0x1, PT ;  /* 0x000000010300780c */ /* 0x004fda0003f26270 */
[----:B------:R-:W-:Y:S05]  /*3420*/  @!P1 BRA `(.L_x_26) ;  /* 0x0000000000349947 */ /* 0x000fea0003800000 */
[----:B------:R-:W-:Y:S05]  /*3430*/  @!P0 BRA `(.L_x_27) ;  /* 0x0000000000048947 */ /* 0x000fea0003800000 */
[----:B------:R-:W-:Y:S01]  /*3440*/  BPT.TRAP 0x1 ;  /* 0x000000040000795c */ /* 0x000fe20000300000 */
.L_x_27:
[----:B------:R-:W-:Y:S01]  /*3450*/  VIADD R0, R0, UR37 ;  /* 0x0000002500007c36 */ /* 0x000fe20008000000 */
[----:B------:R-:W-:-:S03]  /*3460*/  ISETP.GT.U32.AND P0, PT, R19, 0x1, PT ;  /* 0x000000011300780c */ /* 0x000fc60003f04070 */
[----:B01----:R-:W-:-:S05]  /*3470*/  IMAD.WIDE.U32 R4, R0, -0x33333333, RZ ;  /* 0xcccccccd00047825 */ /* 0x003fca00078e00ff */
[----:B------:R-:W-:-:S05]  /*3480*/  SHF.R.U32.HI R5, RZ, 0x2, R5 ;  /* 0x00000002ff057819 */ /* 0x000fca0000011605 */
[----:B------:R-:W-:-:S05]  /*3490*/  IMAD R0, R5, -0x5, R0 ;  /* 0xfffffffb05007824 */ /* 0x000fca00078e0200 */
[----:B------:R-:W-:-:S05]  /*34a0*/  LEA R0, R0, UR39, 0x3 ;  /* 0x0000002700007c11 */ /* 0x000fca000f8e18ff */
[----:B------:R-:W-:-:S05]  /*34b0*/  VIADD R0, R0, 0x28 ;  /* 0x0000002800007836 */ /* 0x000fca0000000000 */
[----:B------:R-:W-:-:S04]  /*34c0*/  PRMT R0, RZ, 0x654, R0 ;  /* 0x00000654ff007816 */ /* 0x000fc80000000000 */
[----:B------:R2:W-:Y:S01]  /*34d0*/  SYNCS.ARRIVE.TRANS64.RED.A1T0 RZ, [R0+URZ], RZ ;  /* 0x000000ff00ff79a7 */ /* 0x0005e2000810043f */
[----:B------:R-:W-:Y:S05]  /*34e0*/  @P0 BRA `(.L_x_26) ;  /* 0x0000000000040947 */ /* 0x000fea0003800000 */
[----:B------:R-:W-:Y:S01]  /*34f0*/  BPT.TRAP 0x1 ;  /* 0x000000040000795c */ /* 0x000fe20000300000 */
.L_x_26:
[----:B------:R-:W3:Y:S01]  /*3500*/  LDC R7, c[0x0][0x288] ;  /* 0x0000a200ff077b82 */ /* 0x000ee20000000800 */
[----:B------:R-:W-:Y:S01]  /*3510*/  SHF.R.U32.HI R3, RZ, 0x2, R18 ;  /* 0x00000002ff037819 */ /* 0x000fe20000011612 */
[----:B------:R-:W-:Y:S01]  /*3520*/  IMAD R107, R107, 0x50, RZ ;  /* 0x000000506b6b7824 */ /* 0x000fe200078e02ff */
[----:B01----:R-:W-:Y:S01]  /*3530*/  LOP3.LUT R4, R18, 0x60, RZ, 0xc0, !PT ;  /* 0x0000006012047812 */ /* 0x003fe200078ec0ff */
[----:B------:R-:W-:Y:S01]  /*3540*/  UIADD3 UR37, UR38, UR37, URZ ;  /* 0x0000002526257290 */ /* 0x000fe2000fffe03f */
[----:B--2---:R-:W-:Y:S01]  /*3550*/  LOP3.LUT R0, R22, 0x1, RZ, 0xc0, !PT ;  /* 0x0000000116007812 */ /* 0x004fe200078ec0ff */
[----:B------:R-:W-:Y:S01]  /*3560*/  IMAD.SHL.U32 R10, R18, 0x2, RZ ;  /* 0x00000002120a7824 */ /* 0x000fe200078e00ff */
[----:B------:R-:W-:Y:S01]  /*3570*/  LOP3.LUT R3, R3, 0x7, RZ, 0xc0, !PT ;  /* 0x0000000703037812 */ /* 0x000fe200078ec0ff */
[----:B------:R-:W-:Y:S01]  /*3580*/  UISETP.GT.U32.AND UP0, UPT, UR37, 0x4, UPT ;  /* 0x000000042500788c */ /* 0x000fe2000bf04070 */
[----:B------:R-:W-:Y:S01]  /*3590*/  SHF.R.U32.HI R6, RZ, 0x1, R4 ;  /* 0x00000001ff067819 */ /* 0x000fe20000011604 */
[----:B------:R-:W-:Y:S01]  /*35a0*/  IMAD.SHL.U32 R8, R0, 0x40, RZ ;  /* 0x0000004000087824 */ /* 0x000fe200078e00ff */
[----:B------:R-:W-:Y:S01]  /*35b0*/  ULDC UR7, c[0x0][0x284] ;  /* 0x0000a10000077ab9 */ /* 0x000fe20000000800 */
[----:B------:R-:W-:Y:S01]  /*35c0*/  LOP3.LUT R4, R18, 0x3, RZ, 0xc0, !PT ;  /* 0x0000000312047812 */ /* 0x000fe200078ec0ff */
[----:B------:R-:W-:Y:S01]  /*35d0*/  UISETP.LT.U32.AND UP0, UPT, UR38, 0x5, UP0 ;  /* 0x000000052600788c */ /* 0x000fe20008701070 */
[--C-:B------:R-:W-:Y:S01]  /*35e0*/  IADD3 R5, RZ, -R6, -R3.reuse ;  /* 0x80000006ff057210 */ /* 0x100fe20007ffe803 */
[----:B------:R-:W-:Y:S01]  /*35f0*/  UISETP.GE.U32.AND UP1, UPT, UR38, 0x5, UPT ;  /* 0x000000052600788c */ /* 0x000fe2000bf26070 */
[----:B------:R-:W-:Y:S01]  /*3600*/  LOP3.LUT R119, R8, 0x40, R3, 0xe2, !PT ;  /* 0x0000004008777812 */ /* 0x000fe200078ee203 */
[----:B------:R-:W-:Y:S01]  /*3610*/  ULDC.64 UR8, c[0x0][0x5d0] ;  /* 0x0001740000087ab9 */ /* 0x000fe20000000a00 */
[----:B------:R-:W-:Y:S01]  /*3620*/  SHF.R.S32.HI R109, RZ, 0x1f, R23 ;  /* 0x0000001fff6d7819 */ /* 0x000fe20000011417 */
[----:B------:R-:W-:Y:S01]  /*3630*/  IMAD R3, R0, -0x40, R5 ;  /* 0xffffffc000037824 */ /* 0x000fe200078e0205 */
[C---:B------:R-:W-:Y:S01]  /*3640*/  LOP3.LUT R10, R107.reuse, 0x6, R10, 0xf8, !PT ;  /* 0x000000066b0a7812 */ /* 0x040fe200078ef80a */
[C---:B------:R-:W-:Y:S01]  /*3650*/  IMAD.SHL.U32 R0, R106.reuse, 0x100, RZ ;  /* 0x000001006a007824 */ /* 0x040fe200078e00ff */
[----:B------:R-:W-:Y:S01]  /*3660*/  UIMAD.WIDE.U32 UR4, UR37, -0x33333333, URZ ;  /* 0xcccccccd250478a5 */ /* 0x000fe2000f8e003f */
[----:B------:R-:W-:Y:S01]  /*3670*/  IMAD.WIDE R12, R106, 0x100, RZ ;  /* 0x000001006a0c7825 */ /* 0x000fe200078e02ff */
[----:B---3--:R-:W-:Y:S01]  /*3680*/  ISETP.GE.AND P0, PT, R107, R7, PT ;  /* 0x000000076b00720c */ /* 0x008fe20003f06270 */
[----:B------:R-:W-:Y:S01]  /*3690*/  USEL UR6, URZ, 0x1, !UP0 ;  /* 0x000000013f067887 */ /* 0x000fe2000c000000 */
[----:B------:R-:W-:Y:S01]  /*36a0*/  SHF.R.S32.HI R11, RZ, 0x1f, R10 ;  /* 0x0000001fff0b7819 */ /* 0x000fe2000001140a */
[----:B------:R-:W-:Y:S01]  /*36b0*/  IMAD R8, R4, -0x2, R7 ;  /* 0xfffffffe04087824 */ /* 0x000fe200078e0207 */
[C---:B------:R-:W-:Y:S01]  /*36c0*/  ISETP.GE.OR P0, PT, R0.reuse, UR7, P0 ;  /* 0x0000000700007c0c */ /* 0x040fe20008706670 */
[----:B------:R-:W-:Y:S01]  /*36d0*/  IMAD R4, R109, UR8, RZ ;  /* 0x000000086d047c24 */ /* 0x000fe2000f8e02ff */
[----:B------:R-:W-:Y:S01]  /*36e0*/  USHF.R.U32.HI UR4, URZ, 0x2, UR5 ;  /* 0x000000023f047899 */ /* 0x000fe20008011605 */
[----:B------:R-:W-:Y:S01]  /*36f0*/  IADD3 R3, -R0, UR7, R3 ;  /* 0x0000000700037c10 */ /* 0x000fe2000fffe103 */
[----:B------:R-:W-:Y:S01]  /*3700*/  ULOP3.LUT UR36, UR36, UR6, URZ, 0x3c, !UPT ;  /* 0x0000000624247292 */ /* 0x000fe2000f8e3c3f */
[C---:B------:R-:W-:Y:S01]  /*3710*/  IMAD R9, R23.reuse, UR9, R4 ;  /* 0x0000000917097c24 */ /* 0x040fe2000f8e0204 */
[----:B------:R-:W-:Y:S01]  /*3720*/  UIMAD UR37, UR4, -0x5, UR37 ;  /* 0xfffffffb042578a4 */ /* 0x000fe2000f8e0225 */
[----:B------:R-:W-:Y:S01]  /*3730*/  IMAD.WIDE.U32 R4, R23, UR8, R10 ;  /* 0x0000000817047c25 */ /* 0x000fe2000f8e000a */
[----:B------:R-:W-:Y:S01]  /*3740*/  @UP1 ULOP3.LUT UR36, UR36, 0x1, UR4, 0x78, !UPT ;  /* 0x0000000124241892 */ /* 0x000fe2000f8e7804 */
[----:B------:R-:W-:-:S02]  /*3750*/  LOP3.LUT R119, R12, R119, R6, 0xfe, !PT ;  /* 0x000000770c777212 */ /* 0x000fc400078efe06 */
[----:B------:R-:W-:Y:S02]  /*3760*/  IMAD.IADD R6, R8, 0x1, -R107 ;  /* 0x0000000108067824 */ /* 0x000fe400078e0a6b */
[----:B------:R-:W-:Y:S02]  /*3770*/  IMAD.IADD R9, R5, 0x1, R9 ;  /* 0x0000000105097824 */ /* 0x000fe400078e0209 */
[----:B------:R-:W-:Y:S02]  /*3780*/  IMAD.MOV.U32 R0, RZ, RZ, -0x1 ;  /* 0xffffffffff007424 */ /* 0x000fe400078e00ff */
[----:B------:R-:W-:Y:S01]  /*3790*/  IMAD.MOV.U32 R8, RZ, RZ, R4 ;  /* 0x000000ffff087224 */ /* 0x000fe200078e0004 */
[----:B------:R-:W-:Y:S06]  /*37a0*/  @P0 BRA `(.L_x_28) ;  /* 0x0000004c00f40947 */ /* 0x000fec0003800000 */
[----:B------:R-:W0:Y:S01]  /*37b0*/  LDC.64 R4, c[0x0][0x5c8] ;  /* 0x00017200ff047b82 */ /* 0x000e220000000a00 */
[----:B-----5:R-:W-:Y:S01]  /*37c0*/  FSETP.NEU.AND P2, PT, R105, RZ, PT ;  /* 0x000000ff6900720b */ /* 0x020fe20003f4d000 */
[----:B------:R-:W-:Y:S01]  /*37d0*/  BSSY B0, `(.L_x_28) ;  /* 0x00004fa000007945 */ /* 0x000fe20003800000 */
[----:B------:R-:W-:-:S04]  /*37e0*/  ISETP.GT.AND P0, PT, R6, RZ, PT ;  /* 0x000000ff0600720c */ /* 0x000fc80003f04270 */
[----:B------:R-:W-:Y:S01]  /*37f0*/  ISETP.GT.AND P1, PT, R3, RZ, P0 ;  /* 0x000000ff0300720c */ /* 0x000fe20000724270 */
[-C--:B0-----:R-:W-:Y:S02]  /*3800*/  IMAD R14, R13, R4.reuse, RZ ;  /* 0x000000040d0e7224 */ /* 0x081fe400078e02ff */
[----:B------:R-:W-:-:S04]  /*3810*/  IMAD.WIDE.U32 R110, R119, R4, R8 ;  /* 0x00000004776e7225 */ /* 0x000fc800078e0008 */
[----:B------:R-:W-:-:S04]  /*3820*/  IMAD R7, R119, R5, R14 ;  /* 0x0000000577077224 */ /* 0x000fc800078e020e */
[----:B------:R-:W-:Y:S01]  /*3830*/  IMAD.IADD R123, R111, 0x1, R7 ;  /* 0x000000016f7b7824 */ /* 0x000fe200078e0207 */
[----:B------:R-:W-:Y:S06]  /*3840*/  @!P2 BRA `(.L_x_29) ;  /* 0x000000380020a947 */ /* 0x000fec0003800000 */
[----:B------:R-:W0:Y:S01]  /*3850*/  LDC.64 R20, c[0x0][0x5b8] ;  /* 0x00016e00ff147b82 */ /* 0x000e220000000a00 */
[----:B------:R-:W-:-:S07]  /*3860*/  ULDC.64 UR4, c[0x0][0x5c0] ;  /* 0x0001700000047ab9 */ /* 0x000fce0000000a00 */
[----:B------:R-:W1:Y:S08]  /*3870*/  LDC.64 R106, c[0x0][0x5b0] ;  /* 0x00016c00ff6a7b82 */ /* 0x000e700000000a00 */
[----:B------:R-:W2:Y:S01]  /*3880*/  LDC.64 R14, c[0x0][0x5a8] ;  /* 0x00016a00ff0e7b82 */ /* 0x000ea20000000a00 */
[-C--:B0-----:R-:W-:Y:S02]  /*3890*/  IMAD R8, R109, R20.reuse, RZ ;  /* 0x000000146d087224 */ /* 0x081fe400078e02ff */
[----:B------:R-:W-:-:S04]  /*38a0*/  IMAD.WIDE.U32 R112, R23, R20, R10 ;  /* 0x0000001417707225 */ /* 0x000fc800078e000a */
[----:B------:R-:W-:Y:S02]  /*38b0*/  IMAD R117, R23, R21, R8 ;  /* 0x0000001517757224 */ /* 0x000fe400078e0208 */
[-C--:B-1----:R-:W-:Y:S02]  /*38c0*/  IMAD R12, R13, R106.reuse, RZ ;  /* 0x0000006a0d0c7224 */ /* 0x082fe400078e02ff */
[----:B------:R-:W-:Y:S02]  /*38d0*/  IMAD.IADD R115, R113, 0x1, R117 ;  /* 0x0000000171737824 */ /* 0x000fe400078e0275 */
[----:B------:R-:W-:Y:S02]  /*38e0*/  IMAD.MOV.U32 R114, RZ, RZ, R112 ;  /* 0x000000ffff727224 */ /* 0x000fe400078e0070 */
[C---:B------:R-:W-:Y:S02]  /*38f0*/  IMAD R121, R119.reuse, R107, R12 ;  /* 0x0000006b77797224 */ /* 0x040fe400078e020c */
[----:B------:R-:W-:-:S04]  /*3900*/  IMAD.WIDE.U32 R8, R119, R106, R114 ;  /* 0x0000006a77087225 */ /* 0x000fc800078e0072 */
[----:B------:R-:W-:Y:S01]  /*3910*/  IMAD.IADD R7, R9, 0x1, R121 ;  /* 0x0000000109077824 */ /* 0x000fe200078e0279 */
[----:B--2---:R-:W-:-:S04]  /*3920*/  LEA R12, P2, R8, R14, 0x1 ;  /* 0x0000000e080c7211 */ /* 0x004fc800078408ff */
[----:B------:R-:W-:-:S05]  /*3930*/  LEA.HI.X R13, R8, R15, R7, 0x1, P2 ;  /* 0x0000000f080d7211 */ /* 0x000fca00010f0c07 */
[----:B------:R0:W2:Y:S01]  /*3940*/  @P1 LDG.E.LTC128B.U16 R7, desc[UR40][R12.64] ;  /* 0x000000280c071981 */ /* 0x0000a2000c1e1520 */
[----:B------:R-:W-:Y:S01]  /*3950*/  ISETP.GT.AND P3, PT, R6, 0x1, PT ;  /* 0x000000010600780c */ /* 0x000fe20003f64270 */
[----:B------:R-:W-:Y:S01]  /*3960*/  IMAD.WIDE.U32 R108, R119, R106, R10 ;  /* 0x0000006a776c7225 */ /* 0x000fe200078e000a */
[----:B------:R-:W-:Y:S01]  /*3970*/  BSSY B1, `(.L_x_30) ;  /* 0x0000012000017945 */ /* 0x000fe20003800000 */
[----:B------:R-:W-:Y:S02]  /*3980*/  SHF.L.U64.HI R111, R106, 0x3, R107 ;  /* 0x000000036a6f7819 */ /* 0x000fe4000001026b */
[----:B------:R-:W-:Y:S02]  /*3990*/  IMAD.IADD R109, R121, 0x1, R109 ;  /* 0x00000001796d7824 */ /* 0x000fe400078e026d */
[----:B------:R-:W-:-:S04]  /*39a0*/  IMAD.WIDE.U32 R108, R23, R20, R108 ;  /* 0x00000014176c7225 */ /* 0x000fc800078e006c */
[----:B0-----:R-:W-:Y:S01]  /*39b0*/  IMAD.IADD R13, R117, 0x1, R109 ;  /* 0x00000001750d7824 */ /* 0x001fe200078e026d */
[----:B------:R-:W-:-:S04]  /*39c0*/  LEA R12, P4, R108, R14, 0x1 ;  /* 0x0000000e6c0c7211 */ /* 0x000fc800078808ff */
[----:B------:R-:W-:Y:S01]  /*39d0*/  LEA.HI.X R13, R108, R15, R13, 0x1, P4 ;  /* 0x0000000f6c0d7211 */ /* 0x000fe200020f0c0d */
[----:B--2---:R-:W-:-:S05]  /*39e0*/  HADD2.F32 R8, -RZ, R7.H0_H0 ;  /* 0x20000007ff087230 */ /* 0x004fca0000004100 */
[----:B------:R-:W-:Y:S01]  /*39f0*/  FMUL R9, R8, R105 ;  /* 0x0000006908097220 */ /* 0x000fe20000400000 */
[----:B------:R-:W-:-:S03]  /*3a00*/  LEA R8, P2, R110, UR4, 0x1 ;  /* 0x000000046e087c11 */ /* 0x000fc6000f8408ff */
[----:B------:R-:W-:Y:S01]  /*3a10*/  FFMA R96, R96, R104, R9 ;  /* 0x0000006860607223 */ /* 0x000fe20000000009 */
[----:B------:R-:W-:Y:S01]  /*3a20*/  LEA.HI.X R9, R110, UR5, R123, 0x1, P2 ;  /* 0x000000056e097c11 */ /* 0x000fe200090f0c7b */
[----:B------:R-:W-:Y:S01]  /*3a30*/  IMAD.SHL.U32 R110, R106, 0x8, RZ ;  /* 0x000000086a6e7824 */ /* 0x000fe200078e00ff */
[----:B------:R-:W-:Y:S02]  /*3a40*/  ISETP.GT.AND P2, PT, R3, RZ, P3 ;  /* 0x000000ff0300720c */ /* 0x000fe40001f44270 */
[----:B------:R-:W-:-:S05]  /*3a50*/  F2FP.F16.F32.PACK_AB R96, RZ, R96 ;  /* 0x00000060ff60723e */ /* 0x000fca00000000ff */
[----:B------:R0:W-:Y:S06]  /*3a60*/  @P1 STG.E.U16 desc[UR40][R8.64], R96 ;  /* 0x0000006008001986 */ /* 0x0001ec000c101528 */
[----:B------:R-:W-:Y:S05]  /*3a70*/  @!P2 BRA `(.L_x_31) ;  /* 0x000000000004a947 */ /* 0x000fea0003800000 */
[----:B------:R1:W5:Y:S02]  /*3a80*/  LDG.E.LTC128B.U16 R7, desc[UR40][R12.64+0x2] ;  /* 0x000002280c077981 */ /* 0x000364000c1e1520 */
.L_x_31:
[----:B------:R-:W-:Y:S05]  /*3a90*/  BSYNC B1 ;  /* 0x0000000000017941 */ /* 0x000fea0003800000 */
.L_x_30:
[----:B0----5:R-:W-:Y:S01]  /*3aa0*/  HADD2.F32 R96, -RZ, R7.H0_H0 ;  /* 0x20000007ff607230 */ /* 0x021fe20000004100 */
[----:B------:R-:W-:Y:S01]  /*3ab0*/  ISETP.GT.AND P1, PT, R3, 0x8, P0 ;  /* 0x000000080300780c */ /* 0x000fe20000724270 */
[----:B------:R-:W-:Y:S01]  /*3ac0*/  IMAD.WIDE.U32 R124, R119, R106, R110 ;  /* 0x0000006a777c7225 */ /* 0x000fe200078e006e */
[----:B------:R-:W-:-:S03]  /*3ad0*/  PRMT R118, R7, 0x7610, R118 ;  /* 0x0000761007767816 */ /* 0x000fc60000000076 */
[----:B------:R-:W-:Y:S01]  /*3ae0*/  FMUL R96, R96, R105 ;  /* 0x0000006960607220 */ /* 0x000fe20000400000 */
[----:B------:R-:W-:Y:S01]  /*3af0*/  IMAD.IADD R127, R121, 0x1, R125 ;  /* 0x00000001797f7824 */ /* 0x000fe200078e027d */
[----:B------:R-:W-:Y:S02]  /*3b00*/  IADD3 R21, P4, R112, R124, RZ ;  /* 0x0000007c70157210 */ /* 0x000fe40007f9e0ff */
[----:B------:R-:W-:-:S03]  /*3b10*/  FFMA R97, R97, R104, R96 ;  /* 0x0000006861617223 */ /* 0x000fc60000000060 */
[----:B------:R-:W-:Y:S01]  /*3b20*/  IMAD.X R108, R127, 0x1, R115, P4 ;  /* 0x000000017f6c7824 */ /* 0x000fe200020e0673 */
[C---:B------:R-:W-:Y:S02]  /*3b30*/  LEA R96, P4, R21.reuse, R14, 0x1 ;  /* 0x0000000e15607211 */ /* 0x040fe400078808ff */
[----:B------:R-:W-:Y:S02]  /*3b40*/  F2FP.F16.F32.PACK_AB R109, RZ, R97 ;  /* 0x00000061ff6d723e */ /* 0x000fe400000000ff */
[----:B------:R-:W-:-:S03]  /*3b50*/  LEA.HI.X R97, R21, R15, R108, 0x1, P4 ;  /* 0x0000000f15617211 */ /* 0x000fc600020f0c6c */
[----:B------:R0:W-:Y:S04]  /*3b60*/  @P2 STG.E.U16 desc[UR40][R8.64+0x2], R109 ;  /* 0x0000026d08002986 */ /* 0x0001e8000c101528 */
[----:B------:R2:W3:Y:S01]  /*3b70*/  @P1 LDG.E.LTC128B.U16 R118, desc[UR40][R96.64] ;  /* 0x0000002860761981 */ /* 0x0004e2000c1e1520 */
[----:B------:R-:W-:Y:S01]  /*3b80*/  IMAD.SHL.U32 R7, R4, 0x10, RZ ;  /* 0x0000001004077824 */ /* 0x000fe200078e00ff */
[----:B------:R-:W-:Y:S01]  /*3b90*/  IADD3 R122, P2, R10, R124, RZ ;  /* 0x0000007c0a7a7210 */ /* 0x000fe20007f5e0ff */
[----:B------:R-:W-:Y:S04]  /*3ba0*/  BSSY B1, `(.L_x_32) ;  /* 0x0000011000017945 */ /* 0x000fe80003800000 */
[----:B------:R-:W-:Y:S01]  /*3bb0*/  IMAD.X R123, R11, 0x1, R127, P2 ;  /* 0x000000010b7b7824 */ /* 0x000fe200010e067f */
[----:B------:R-:W-:Y:S01]  /*3bc0*/  ISETP.GT.AND P2, PT, R3, 0x8, P3 ;  /* 0x000000080300780c */ /* 0x000fe20001f44270 */
[----:B------:R-:W-:-:S04]  /*3bd0*/  IMAD.WIDE.U32 R122, R23, R20, R122 ;  /* 0x00000014177a7225 */ /* 0x000fc800078e007a */
[----:B------:R-:W-:Y:S01]  /*3be0*/  IMAD.IADD R120, R117, 0x1, R123 ;  /* 0x0000000175787824 */ /* 0x000fe200078e027b */
[----:B--2---:R-:W-:-:S04]  /*3bf0*/  LEA R96, P5, R122, R14, 0x1 ;  /* 0x0000000e7a607211 */ /* 0x004fc800078a08ff */
[----:B------:R-:W-:Y:S01]  /*3c00*/  LEA.HI.X R97, R122, R15, R120, 0x1, P5 ;  /* 0x0000000f7a617211 */ /* 0x000fe200028f0c78 */
[----:B---3--:R-:W-:-:S05]  /*3c10*/  HADD2.F32 R108, -RZ, R118.H0_H0 ;  /* 0x20000076ff6c7230 */ /* 0x008fca0000004100 */
[----:B------:R-:W-:Y:S01]  /*3c20*/  FMUL R21, R108, R105 ;  /* 0x000000696c157220 */ /* 0x000fe20000400000 */
[----:B------:R-:W-:-:S03]  /*3c30*/  IADD3 R108, P4, R7, R8, RZ ;  /* 0x00000008076c7210 */ /* 0x000fc60007f9e0ff */
[----:B------:R-:W-:Y:S01]  /*3c40*/  FFMA R98, R98, R104, R21 ;  /* 0x0000006862627223 */ /* 0x000fe20000000015 */
[----:B------:R-:W-:-:S04]  /*3c50*/  SHF.L.U64.HI R21, R4, 0x4, R5 ;  /* 0x0000000404157819 */ /* 0x000fc80000010205 */
[----:B------:R-:W-:Y:S01]  /*3c60*/  F2FP.F16.F32.PACK_AB R98, RZ, R98 ;  /* 0x00000062ff62723e */ /* 0x000fe200000000ff */
[----:B0-----:R-:W-:-:S05]  /*3c70*/  IMAD.X R109, R21, 0x1, R9, P4 ;  /* 0x00000001156d7824 */ /* 0x001fca00020e0609 */
[----:B------:R0:W-:Y:S01]  /*3c80*/  @P1 STG.E.U16 desc[UR40][R108.64], R98 ;  /* 0x000000626c001986 */ /* 0x0001e2000c101528 */
[----:B------:R-:W-:Y:S05]  /*3c90*/  @!P2 BRA `(.L_x_33) ;  /* 0x000000000004a947 */ /* 0x000fea0003800000 */
[----:B------:R2:W5:Y:S02]  /*3ca0*/  LDG.E.LTC128B.U16 R118, desc[UR40][R96.64+0x2] ;  /* 0x0000022860767981 */ /* 0x000564000c1e1520 */
.L_x_33:
[----:B------:R-:W-:Y:S05]  /*3cb0*/  BSYNC B1 ;  /* 0x0000000000017941 */ /* 0x000fea0003800000 */
.L_x_32:
[----:B0----5:R-:W-:Y:S01]  /*3cc0*/  HADD2.F32 R98, -RZ, R118.H0_H0 ;  /* 0x20000076ff627230 */ /* 0x021fe20000004100 */
[----:B------:R-:W-:Y:S01]  /*3cd0*/  ISETP.GT.AND P1, PT, R6, 0x8, PT ;  /* 0x000000080600780c */ /* 0x000fe20003f24270 */
[----:B------:R-:W-:Y:S01]  /*3ce0*/  BSSY B1, `(.L_x_34) ;  /* 0x000000c000017945 */ /* 0x000fe20003800000 */
[----:B------:R-:W-:Y:S02]  /*3cf0*/  IMAD R123, R107, 0x78, RZ ;  /* 0x000000786b7b7824 */ /* 0x000fe400078e02ff */
[----:B------:R-:W-:Y:S01]  /*3d00*/  FMUL R98, R98, R105 ;  /* 0x0000006962627220 */ /* 0x000fe20000400000 */
[----:B------:R-:W-:-:S03]  /*3d10*/  ISETP.GT.AND P4, PT, R3, RZ, P1 ;  /* 0x000000ff0300720c */ /* 0x000fc60000f84270 */
[----:B------:R-:W-:Y:S01]  /*3d20*/  FFMA R98, R99, R104, R98 ;  /* 0x0000006863627223 */ /* 0x000fe20000000062 */
[----:B------:R-:W-:-:S04]  /*3d30*/  IMAD.MOV.U32 R99, RZ, RZ, R127 ;  /* 0x000000ffff637224 */ /* 0x000fc800078e007f */
[----:B------:R-:W-:-:S04]  /*3d40*/  F2FP.F16.F32.PACK_AB R98, RZ, R98 ;  /* 0x00000062ff62723e */ /* 0x000fc800000000ff */
[----:B------:R-:W-:Y:S01]  /*3d50*/  PRMT R120, R98, 0x7610, R120 ;  /* 0x0000761062787816 */ /* 0x000fe20000000078 */
[----:B------:R-:W-:-:S04]  /*3d60*/  IMAD.MOV.U32 R98, RZ, RZ, R124 ;  /* 0x000000ffff627224 */ /* 0x000fc800078e007c */
[----:B------:R0:W-:Y:S01]  /*3d70*/  @P2 STG.E.U16 desc[UR40][R108.64+0x2], R120 ;  /* 0x000002786c002986 */ /* 0x0001e2000c101528 */
[----:B------:R-:W-:Y:S05]  /*3d80*/  @!P4 BRA `(.L_x_35) ;  /* 0x000000000004c947 */ /* 0x000fea0003800000 */
[----:B------:R3:W5:Y:S02]  /*3d90*/  LDG.E.LTC128B.U16 R118, desc[UR40][R12.64+0x10] ;  /* 0x000010280c767981 */ /* 0x000764000c1e1520 */
.L_x_35:
[----:B------:R-:W-:Y:S05]  /*3da0*/  BSYNC B1 ;  /* 0x0000000000017941 */ /* 0x000fea0003800000 */
.L_x_34:
[----:B0----5:R-:W-:Y:S01]  /*3db0*/  HADD2.F32 R120, -RZ, R118.H0_H0 ;  /* 0x20000076ff787230 */ /* 0x021fe20000004100 */
[----:B------:R-:W-:Y:S01]  /*3dc0*/  BSSY B1, `(.L_x_36) ;  /* 0x000000d000017945 */ /* 0x000fe20003800000 */
[----:B------:R-:W-:-:S04]  /*3dd0*/  IMAD.WIDE.U32 R98, R106, 0x78, R98 ;  /* 0x000000786a627825 */ /* 0x000fc800078e0062 */
[----:B------:R-:W-:Y:S01]  /*3de0*/  FMUL R107, R120, R105 ;  /* 0x00000069786b7220 */ /* 0x000fe20000400000 */
[----:B------:R-:W-:Y:S01]  /*3df0*/  IMAD.IADD R125, R99, 0x1, R123 ;  /* 0x00000001637d7824 */ /* 0x000fe200078e027b */
[----:B------:R-:W-:Y:S02]  /*3e00*/  IADD3 R120, P2, P5, R112, R98, R110 ;  /* 0x0000006270787210 */ /* 0x000fe40007d5e06e */
[----:B------:R-:W-:Y:S02]  /*3e10*/  FFMA R107, R100, R104, R107 ;  /* 0x00000068646b7223 */ /* 0x000fe4000000006b */
[----:B------:R-:W-:Y:S02]  /*3e20*/  IADD3.X R122, R115, R125, R111, P2, P5 ;  /* 0x0000007d737a7210 */ /* 0x000fe400017ea46f */
[----:B------:R-:W-:Y:S02]  /*3e30*/  ISETP.GT.AND P2, PT, R6, 0x9, PT ;  /* 0x000000090600780c */ /* 0x000fe40003f44270 */
[----:B------:R-:W-:-:S02]  /*3e40*/  F2FP.F16.F32.PACK_AB R107, RZ, R107 ;  /* 0x0000006bff6b723e */ /* 0x000fc400000000ff */
[----:B------:R-:W-:-:S03]  /*3e50*/  ISETP.GT.AND P5, PT, R3, RZ, P2 ;  /* 0x000000ff0300720c */ /* 0x000fc600017a4270 */
[----:B------:R0:W-:Y:S10]  /*3e60*/  @P4 STG.E.U16 desc[UR40][R8.64+0x10], R107 ;  /* 0x0000106b08004986 */ /* 0x0001f4000c101528 */
[----:B------:R-:W-:Y:S05]  /*3e70*/  @!P5 BRA `(.L_x_37) ;  /* 0x000000000004d947 */ /* 0x000fea0003800000 */
[----:B------:R4:W5:Y:S02]  /*3e80*/  LDG.E.LTC128B.U16 R118, desc[UR40][R12.64+0x12] ;  /* 0x000012280c767981 */ /* 0x000964000c1e1520 */
.L_x_37:
[----:B------:R-:W-:Y:S05]  /*3e90*/  BSYNC B1 ;  /* 0x0000000000017941 */ /* 0x000fea0003800000 */
.L_x_36:
[----:B-----5:R-:W-:Y:S01]  /*3ea0*/  HADD2.F32 R100, -RZ, R118.H0_H0 ;  /* 0x20000076ff647230 */ /* 0x020fe20000004100 */
[----:B------:R-:W-:Y:S01]  /*3eb0*/  ISETP.GT.AND P4, PT, R3, 0x8, P1 ;  /* 0x000000080300780c */ /* 0x000fe20000f84270 */
[----:B------:R-:W-:Y:S03]  /*3ec0*/  BSSY B1, `(.L_x_38) ;  /* 0x0000007000017945 */ /* 0x000fe60003800000 */
[----:B------:R-:W-:-:S04]  /*3ed0*/  FMUL R100, R100, R105 ;  /* 0x0000006964647220 */ /* 0x000fc80000400000 */
[----:B------:R-:W-:-:S05]  /*3ee0*/  FFMA R100, R101, R104, R100 ;  /* 0x0000006865647223 */ /* 0x000fca0000000064 */
[----:B------:R-:W-:-:S05]  /*3ef0*/  F2FP.F16.F32.PACK_AB R100, RZ, R100 ;  /* 0x00000064ff64723e */ /* 0x000fca00000000ff */
[----:B------:R0:W-:Y:S01]  /*3f00*/  @P5 STG.E.U16 desc[UR40][R8.64+0x12], R100 ;  /* 0x0000126408005986 */ /* 0x0001e2000c101528 */
[----:B------:R-:W-:Y:S05]  /*3f10*/  @!P4 BRA `(.L_x_39) ;  /* 0x000000000004c947 */ /* 0x000fea0003800000 */
[----:B------:R0:W5:Y:S02]  /*3f20*/  LDG.E.LTC128B.U16 R118, desc[UR40][R96.64+0x10] ;  /* 0x0000102860767981 */ /* 0x000164000c1e1520 */
.L_x_39:
[----:B------:R-:W-:Y:S05]  /*3f30*/  BSYNC B1 ;  /* 0x0000000000017941 */ /* 0x000fea0003800000 */
.L_x_38:
[----:B0----5:R-:W-:Y:S01]  /*3f40*/  HADD2.F32 R100, -RZ, R118.H0_H0 ;  /* 0x20000076ff647230 */ /* 0x021fe20000004100 */
        /* <DEDUP_REMOVED lines=8> */
.L_x_41:
[----:B------:R-:W-:Y:S05]  /*3fd0*/  BSYNC B1 ;  /* 0x0000000000017941 */ /* 0x000fea0003800000 */
.L_x_40:
[----:B-----5:R-:W-:Y:S01]  /*3fe0*/  HADD2.F32 R100, -RZ, R118.H0_H0 ;  /* 0x20000076ff647230 */ /* 0x020fe20000004100 */
[----:B------:R-:W-:-:S04]  /*3ff0*/  IADD3 R99, P4, R112, R98, RZ ;  /* 0x0000006270637210 */ /* 0x000fc80007f9e0ff */
[----:B------:R-:W-:Y:S01]  /*4000*/  FMUL R100, R100, R105 ;  /* 0x0000006964647220 */ /* 0x000fe20000400000 */
[----:B------:R-:W-:Y:S01]  /*4010*/  IMAD.X R114, R125, 0x1, R115, P4 ;  /* 0x000000017d727824 */ /* 0x000fe200020e0673 */
[----:B------:R-:W-:Y:S02]  /*4020*/  LEA R98, P4, R99, R14, 0x1 ;  /* 0x0000000e63627211 */ /* 0x000fe400078808ff */
[----:B------:R-:W-:Y:S02]  /*4030*/  FFMA R100, R103, R104, R100 ;  /* 0x0000006867647223 */ /* 0x000fe40000000064 */
[----:B------:R-:W-:-:S03]  /*4040*/  LEA.HI.X R99, R99, R15, R114, 0x1, P4 ;  /* 0x0000000f63637211 */ /* 0x000fc600020f0c72 */
[----:B------:R-:W-:-:S04]  /*4050*/  F2FP.F16.F32.PACK_AB R100, RZ, R100 ;  /* 0x00000064ff64723e */ /* 0x000fc800000000ff */
[----:B0-----:R-:W-:-:S05]  /*4060*/  PRMT R101, R100, 0x7610, R101 ;  /* 0x0000761064657816 */ /* 0x001fca0000000065 */
[----:B------:R0:W-:Y:S01]  /*4070*/  @P5 STG.E.U16 desc[UR40][R108.64+0x12], R101 ;  /* 0x000012656c005986 */ /* 0x0001e2000c101528 */
[----:B------:R-:W-:-:S13]  /*4080*/  ISETP.GT.AND P5, PT, R3, 0x80, P0 ;  /* 0x000000800300780c */ /* 0x000fda00007a4270 */
[----:B------:R1:W2:Y:S01]  /*4090*/  @P5 LDG.E.LTC128B.U16 R118, desc[UR40][R98.64] ;  /* 0x0000002862765981 */ /* 0x0002a2000c1e1520 */
[----:B------:R-:W-:Y:S01]  /*40a0*/  IMAD.WIDE.U32 R112, R106, 0x78, R110 ;  /* 0x000000786a707825 */ /* 0x000fe200078e006e */
[----:B------:R-:W-:Y:S03]  /*40b0*/  BSSY B1, `(.L_x_42) ;  /* 0x0000016000017945 */ /* 0x000fe60003800000 */
[----:B------:R-:W-:Y:S02]  /*40c0*/  IMAD.IADD R115, R123, 0x1, R113 ;  /* 0x000000017b737824 */ /* 0x000fe400078e0271 */
[----:B------:R-:W-:Y:S02]  /*40d0*/  IMAD.MOV.U32 R114, RZ, RZ, R112 ;  /* 0x000000ffff727224 */ /* 0x000fe400078e0070 */
[----:B------:R-:W-:Y:S02]  /*40e0*/  IMAD R5, R5, 0xf0, RZ ;  /* 0x000000f005057824 */ /* 0x000fe400078e02ff */
[----:B0-----:R-:W-:-:S03]  /*40f0*/  IMAD.WIDE.U32 R100, R119, R106, R114 ;  /* 0x0000006a77647225 */ /* 0x001fc600078e0072 */
[----:B------:R-:W-:-:S04]  /*4100*/  IADD3 R102, P4, R10, R100, RZ ;  /* 0x000000640a667210 */ /* 0x000fc80007f9e0ff */
[----:B------:R-:W-:-:S03]  /*4110*/  IADD3.X R103, R11, R121, R101, P4, !PT ;  /* 0x000000790b677210 */ /* 0x000fc600027fe465 */
[----:B------:R-:W-:-:S04]  /*4120*/  IMAD.WIDE.U32 R102, R23, R20, R102 ;  /* 0x0000001417667225 */ /* 0x000fc800078e0066 */
[----:B-1----:R-:W-:Y:S01]  /*4130*/  IMAD.IADD R99, R117, 0x1, R103 ;  /* 0x0000000175637824 */ /* 0x002fe200078e0267 */
[----:B------:R-:W-:-:S04]  /*4140*/  LEA R98, P4, R102, R14, 0x1 ;  /* 0x0000000e66627211 */ /* 0x000fc800078808ff */
[----:B------:R-:W-:Y:S02]  /*4150*/  LEA.HI.X R99, R102, R15, R99, 0x1, P4 ;  /* 0x0000000f66637211 */ /* 0x000fe400020f0c63 */
[----:B------:R-:W-:Y:S01]  /*4160*/  ISETP.GT.AND P4, PT, R3, 0x80, P3 ;  /* 0x000000800300780c */ /* 0x000fe20001f84270 */
[----:B--2---:R-:W-:-:S05]  /*4170*/  HADD2.F32 R100, -RZ, R118.H0_H0 ;  /* 0x20000076ff647230 */ /* 0x004fca0000004100 */
[----:B------:R-:W-:-:S04]  /*4180*/  FMUL R101, R100, R105 ;  /* 0x0000006964657220 */ /* 0x000fc80000400000 */
[----:B------:R-:W-:Y:S01]  /*4190*/  FFMA R88, R88, R104, R101 ;  /* 0x0000006858587223 */ /* 0x000fe20000000065 */
[----:B------:R-:W-:-:S04]  /*41a0*/  IMAD.WIDE.U32 R100, R4, 0xf0, R108 ;  /* 0x000000f004647825 */ /* 0x000fc800078e006c */
[----:B------:R-:W-:Y:S01]  /*41b0*/  F2FP.F16.F32.PACK_AB R88, RZ, R88 ;  /* 0x00000058ff58723e */ /* 0x000fe200000000ff */
[----:B------:R-:W-:Y:S02]  /*41c0*/  IMAD.IADD R103, R101, 0x1, R5 ;  /* 0x0000000165677824 */ /* 0x000fe400078e0205 */
[----:B------:R-:W-:-:S05]  /*41d0*/  @P5 IMAD.MOV.U32 R102, RZ, RZ, R100 ;  /* 0x000000ffff665224 */ /* 0x000fca00078e0064 */
[----:B------:R0:W-:Y:S01]  /*41e0*/  @P5 STG.E.U16 desc[UR40][R102.64], R88 ;  /* 0x0000005866005986 */ /* 0x0001e2000c101528 */
[----:B------:R-:W-:Y:S05]  /*41f0*/  @!P4 BRA `(.L_x_43) ;  /* 0x000000000004c947 */ /* 0x000fea0003800000 */
[----:B------:R1:W5:Y:S02]  /*4200*/  LDG.E.LTC128B.U16 R118, desc[UR40][R98.64+0x2] ;  /* 0x0000022862767981 */ /* 0x000364000c1e1520 */
.L_x_43:
[----:B------:R-:W-:Y:S05]  /*4210*/  BSYNC B1 ;  /* 0x0000000000017941 */ /* 0x000fea0003800000 */
.L_x_42:
[----:B0----5:R-:W-:Y:S01]  /*4220*/  HADD2.F32 R88, -RZ, R118.H0_H0 ;  /* 0x20000076ff587230 */ /* 0x021fe20000004100 */
[----:B------:R-:W-:Y:S01]  /*4230*/  IADD3 R112, P5, R110, R112, RZ ;  /* 0x000000706e707210 */ /* 0x000fe20007fbe0ff */
[----:B------:R-:W-:Y:S01]  /*4240*/  BSSY B1, `(.L_x_44) ;  /* 0x0000010000017945 */ /* 0x000fe20003800000 */
[----:B------:R-:W-:Y:S02]  /*4250*/  ISETP.GT.AND P0, PT, R3, 0x88, P0 ;  /* 0x000000880300780c */ /* 0x000fe40000704270 */
[----:B------:R-:W-:Y:S01]  /*4260*/  FMUL R88, R88, R105 ;  /* 0x0000006958587220 */ /* 0x000fe20000400000 */
[----:B------:R-:W-:-:S03]  /*4270*/  IMAD.X R113, R115, 0x1, R111, P5 ;  /* 0x0000000173717824 */ /* 0x000fc600028e066f */
[----:B------:R-:W-:Y:S01]  /*4280*/  FFMA R88, R89, R104, R88 ;  /* 0x0000006859587223 */ /* 0x000fe20000000058 */
[----:B------:R-:W-:-:S04]  /*4290*/  IMAD.WIDE.U32 R106, R119, R106, R112 ;  /* 0x0000006a776a7225 */ /* 0x000fc800078e0070 */
[----:B------:R-:W-:Y:S01]  /*42a0*/  F2FP.F16.F32.PACK_AB R88, RZ, R88 ;  /* 0x00000058ff58723e */ /* 0x000fe200000000ff */
[----:B------:R-:W-:Y:S01]  /*42b0*/  @P4 IMAD.MOV.U32 R112, RZ, RZ, R100 ;  /* 0x000000ffff704224 */ /* 0x000fe200078e0064 */
[----:B------:R-:W-:Y:S01]  /*42c0*/  IADD3 R110, P5, R10, R106, RZ ;  /* 0x0000006a0a6e7210 */ /* 0x000fe20007fbe0ff */
[----:B------:R-:W-:Y:S01]  /*42d0*/  @P4 IMAD.MOV.U32 R113, RZ, RZ, R103 ;  /* 0x000000ffff714224 */ /* 0x000fe200078e0067 */
[----:B------:R-:W-:-:S05]  /*42e0*/  PRMT R89, R88, 0x7610, R89 ;  /* 0x0000761058597816 */ /* 0x000fca0000000059 */
[----:B------:R0:W-:Y:S01]  /*42f0*/  @P4 STG.E.U16 desc[UR40][R112.64+0x2], R89 ;  /* 0x0000025970004986 */ /* 0x0001e2000c101528 */
[----:B------:R-:W-:-:S04]  /*4300*/  LEA R88, P4, R120, R14, 0x1 ;  /* 0x0000000e78587211 */ /* 0x000fc800078808ff */
[----:B0-----:R-:W-:Y:S01]  /*4310*/  LEA.HI.X R89, R120, R15, R122, 0x1, P4 ;  /* 0x0000000f78597211 */ /* 0x001fe200020f0c7a */
[----:B------:R-:W-:Y:S08]  /*4320*/  @!P0 BRA `(.L_x_45) ;  /* 0x0000000000048947 */ /* 0x000ff00003800000 */
[----:B------:R0:W5:Y:S02]  /*4330*/  LDG.E.LTC128B.U16 R118, desc[UR40][R88.64] ;  /* 0x0000002858767981 */ /* 0x000164000c1e1520 */
.L_x_45:
[----:B------:R-:W-:Y:S05]  /*4340*/  BSYNC B1 ;  /* 0x0000000000017941 */ /* 0x000fea0003800000 */
.L_x_44:
[----:B-----5:R-:W-:Y:S01]  /*4350*/  HADD2.F32 R10, -RZ, R118.H0_H0 ;  /* 0x20000076ff0a7230 */ /* 0x020fe20000004100 */
[----:B------:R-:W-:Y:S01]  /*4360*/  IADD3.X R111, R11, R121, R107, P5, !PT ;  /* 0x000000790b6f7210 */ /* 0x000fe20002ffe46b */
[----:B------:R-:W-:Y:S01]  /*4370*/  BSSY B1, `(.L_x_46) ;  /* 0x000000e000017945 */ /* 0x000fe20003800000 */
[----:B------:R-:W-:Y:S02]  /*4380*/  ISETP.GT.AND P3, PT, R3, 0x88, P3 ;  /* 0x000000880300780c */ /* 0x000fe40001f64270 */
[----:B------:R-:W-:Y:S01]  /*4390*/  FMUL R11, R10, R105 ;  /* 0x000000690a0b7220 */ /* 0x000fe20000400000 */
[----:B------:R-:W-:Y:S01]  /*43a0*/  IADD3 R10, P4, R7, R100, RZ ;  /* 0x00000064070a7210 */ /* 0x000fe20007f9e0ff */
[----:B0-----:R-:W-:-:S04]  /*43b0*/  IMAD.WIDE.U32 R88, R23, R20, R110 ;  /* 0x0000001417587225 */ /* 0x001fc800078e006e */
[----:B------:R-:W-:Y:S01]  /*43c0*/  FFMA R11, R90, R104, R11 ;  /* 0x000000685a0b7223 */ /* 0x000fe2000000000b */
[----:B------:R-:W-:Y:S01]  /*43d0*/  IMAD.IADD R117, R117, 0x1, R89 ;  /* 0x0000000175757824 */ /* 0x000fe200078e0259 */
[----:B------:R-:W-:-:S03]  /*43e0*/  LEA R14, P5, R88, R14, 0x1 ;  /* 0x0000000e580e7211 */ /* 0x000fc600078a08ff */
[----:B------:R-:W-:Y:S01]  /*43f0*/  F2FP.F16.F32.PACK_AB R20, RZ, R11 ;  /* 0x0000000bff14723e */ /* 0x000fe200000000ff */
[----:B------:R-:W-:Y:S01]  /*4400*/  IMAD.X R11, R103, 0x1, R21, P4 ;  /* 0x00000001670b7824 */ /* 0x000fe200020e0615 */
[----:B------:R-:W-:-:S04]  /*4410*/  LEA.HI.X R15, R88, R15, R117, 0x1, P5 ;  /* 0x0000000f580f7211 */ /* 0x000fc800028f0c75 */
[----:B------:R0:W-:Y:S01]  /*4420*/  @P0 STG.E.U16 desc[UR40][R10.64], R20 ;  /* 0x000000140a000986 */ /* 0x0001e2000c101528 */
[----:B------:R-:W-:Y:S05]  /*4430*/  @!P3 BRA `(.L_x_47) ;  /* 0x000000000004b947 */ /* 0x000fea0003800000 */
[----:B------:R2:W5:Y:S02]  /*4440*/  LDG.E.LTC128B.U16 R118, desc[UR40][R14.64+0x2] ;  /* 0x000002280e767981 */ /* 0x000564000c1e1520 */
.L_x_47:
[----:B------:R-:W-:Y:S05]  /*4450*/  BSYNC B1 ;  /* 0x0000000000017941 */ /* 0x000fea0003800000 */
.L_x_46:
        /* <DEDUP_REMOVED lines=9> */
.L_x_49:
[----:B------:R-:W-:Y:S05]  /*44f0*/  BSYNC B1 ;  /* 0x0000000000017941 */ /* 0x000fea0003800000 */
.L_x_48:
[----:B0----5:R-:W-:Y:S01]  /*4500*/  HADD2.F32 R20, -RZ, R118.H0_H0 ;  /* 0x20000076ff147230 */ /* 0x021fe20000004100 */
[----:B------:R-:W-:Y:S01]  /*4510*/  ISETP.GT.AND P3, PT, R3, 0x80, P2 ;  /* 0x000000800300780c */ /* 0x000fe20001764270 */
[----:B------:R-:W-:Y:S01]  /*4520*/  @P0 IMAD.MOV.U32 R88, RZ, RZ, R100 ;  /* 0x000000ffff580224 */ /* 0x000fe200078e0064 */
[----:B------:R-:W-:Y:S01]  /*4530*/  BSSY B1, `(.L_x_50) ;  /* 0x0000008000017945 */ /* 0x000fe20003800000 */
[----:B------:R-:W-:Y:S02]  /*4540*/  @P0 IMAD.MOV.U32 R89, RZ, RZ, R103 ;  /* 0x000000ffff590224 */ /* 0x000fe400078e0067 */
[----:B------:R-:W-:-:S04]  /*4550*/  FMUL R23, R20, R105 ;  /* 0x0000006914177220 */ /* 0x000fc80000400000 */
[----:B------:R-:W-:-:S05]  /*4560*/  FFMA R23, R92, R104, R23 ;  /* 0x000000685c177223 */ /* 0x000fca0000000017 */
[----:B------:R-:W-:-:S05]  /*4570*/  F2FP.F16.F32.PACK_AB R23, RZ, R23 ;  /* 0x00000017ff17723e */ /* 0x000fca00000000ff */
[----:B------:R0:W-:Y:S01]  /*4580*/  @P0 STG.E.U16 desc[UR40][R88.64+0x10], R23 ;  /* 0x0000101758000986 */ /* 0x0001e2000c101528 */
[----:B------:R-:W-:Y:S05]  /*4590*/  @!P3 BRA `(.L_x_51) ;  /* 0x000000000004b947 */ /* 0x000fea0003800000 */
[----:B------:R0:W5:Y:S02]  /*45a0*/  LDG.E.LTC128B.U16 R118, desc[UR40][R98.64+0x12] ;  /* 0x0000122862767981 */ /* 0x000164000c1e1520 */
.L_x_51:
[----:B------:R-:W-:Y:S05]  /*45b0*/  BSYNC B1 ;  /* 0x0000000000017941 */ /* 0x000fea0003800000 */
.L_x_50:
[----:B-----5:R-:W-:Y:S01]  /*45c0*/  HADD2.F32 R20, -RZ, R118.H0_H0 ;  /* 0x20000076ff147230 */ /* 0x020fe20000004100 */
[----:B------:R-:W-:Y:S01]  /*45d0*/  ISETP.GT.AND P1, PT, R3, 0x88, P1 ;  /* 0x000000880300780c */ /* 0x000fe20000f24270 */
[----:B------:R-:W-:Y:S01]  /*45e0*/  @P3 IMAD.MOV.U32 R101, RZ, RZ, R103 ;  /* 0x000000ffff653224 */ /* 0x000fe200078e0067 */
[----:B------:R-:W-:Y:S02]  /*45f0*/  BSSY B1, `(.L_x_52) ;  /* 0x0000007000017945 */ /* 0x000fe40003800000 */
[----:B------:R-:W-:-:S04]  /*4600*/  FMUL R20, R20, R105 ;  /* 0x0000006914147220 */ /* 0x000fc80000400000 */
[----:B------:R-:W-:-:S05]  /*4610*/  FFMA R20, R93, R104, R20 ;  /* 0x000000685d147223 */ /* 0x000fca0000000014 */
[----:B------:R-:W-:-:S05]  /*4620*/  F2FP.F16.F32.PACK_AB R20, RZ, R20 ;  /* 0x00000014ff14723e */ /* 0x000fca00000000ff */
[----:B------:R0:W-:Y:S01]  /*4630*/  @P3 STG.E.U16 desc[UR40][R100.64+0x12], R20 ;  /* 0x0000121464003986 */ /* 0x0001e2000c101528 */
[----:B------:R-:W-:Y:S05]  /*4640*/  @!P1 BRA `(.L_x_53) ;  /* 0x0000000000049947 */ /* 0x000fea0003800000 */
[----:B------:R0:W5:Y:S02]  /*4650*/  LDG.E.LTC128B.U16 R118, desc[UR40][R14.64+0x10] ;  /* 0x000010280e767981 */ /* 0x000164000c1e1520 */
.L_x_53:
[----:B------:R-:W-:Y:S05]  /*4660*/  BSYNC B1 ;  /* 0x0000000000017941 */ /* 0x000fea0003800000 */
.L_x_52:
        /* <DEDUP_REMOVED lines=9> */
.L_x_55:
[----:B------:R-:W-:Y:S05]  /*4700*/  BSYNC B1 ;  /* 0x0000000000017941 */ /* 0x000fea0003800000 */
.L_x_54:
[----:B-----5:R-:W-:Y:S01]  /*4710*/  HADD2.F32 R20, -RZ, R118.H0_H0 ;  /* 0x20000076ff147230 */ /* 0x020fe20000004100 */
[----:B------:R-:W-:Y:S01]  /*4720*/  ISETP.GT.AND P3, PT, R6, 0x10, PT ;  /* 0x000000100600780c */ /* 0x000fe20003f64270 */
[----:B------:R-:W-:Y:S03]  /*4730*/  BSSY B1, `(.L_x_56) ;  /* 0x0000008000017945 */ /* 0x000fe60003800000 */
[----:B------:R-:W-:Y:S01]  /*4740*/  FMUL R20, R20, R105 ;  /* 0x0000006914147220 */ /* 0x000fe20000400000 */
[----:B------:R-:W-:-:S03]  /*4750*/  ISETP.GT.AND P0, PT, R3, RZ, P3 ;  /* 0x000000ff0300720c */ /* 0x000fc60001f04270 */
[----:B------:R-:W-:-:S05]  /*4760*/  FFMA R20, R95, R104, R20 ;  /* 0x000000685f147223 */ /* 0x000fca0000000014 */
[----:B------:R-:W-:-:S05]  /*4770*/  F2FP.F16.F32.PACK_AB R20, RZ, R20 ;  /* 0x00000014ff14723e */ /* 0x000fca00000000ff */
[----:B------:R0:W-:Y:S01]  /*4780*/  @P2 STG.E.U16 desc[UR40][R10.64+0x12], R20 ;  /* 0x000012140a002986 */ /* 0x0001e2000c101528 */
[----:B------:R-:W-:Y:S05]  /*4790*/  @!P0 BRA `(.L_x_57) ;  /* 0x0000000000048947 */ /* 0x000fea0003800000 */
[----:B------:R0:W5:Y:S02]  /*47a0*/  LDG.E.LTC128B.U16 R118, desc[UR40][R12.64+0x20] ;  /* 0x000020280c767981 */ /* 0x000164000c1e1520 */
.L_x_57:
[----:B------:R-:W-:Y:S05]  /*47b0*/  BSYNC B1 ;  /* 0x0000000000017941 */ /* 0x000fea0003800000 */
.L_x_56:
[----:B0----5:R-:W-:Y:S01]  /*47c0*/  HADD2.F32 R10, -RZ, R118.H0_H0 ;  /* 0x20000076ff0a7230 */ /* 0x021fe20000004100 */
        /* <DEDUP_REMOVED lines=9> */
.L_x_59:
[----:B------:R-:W-:Y:S05]  /*4860*/  BSYNC B1 ;  /* 0x0000000000017941 */ /* 0x000fea0003800000 */
.L_x_58:
        /* <DEDUP_REMOVED lines=9> */
.L_x_61:
[----:B------:R-:W-:Y:S05]  /*4900*/  BSYNC B1 ;  /* 0x0000000000017941 */ /* 0x000fea0003800000 */
.L_x_60:
        /* <DEDUP_REMOVED lines=9> */
.L_x_63:
[----:B------:R-:W-:Y:S05]  /*49a0*/  BSYNC B1 ;  /* 0x0000000000017941 */ /* 0x000fea0003800000 */
.L_x_62:
        /* <DEDUP_REMOVED lines=10> */
.L_x_65:
[----:B------:R-:W-:Y:S05]  /*4a50*/  BSYNC B1 ;  /* 0x0000000000017941 */ /* 0x000fea0003800000 */
.L_x_64:
        /* <DEDUP_REMOVED lines=10> */
.L_x_67:
[----:B------:R-:W-:Y:S05]  /*4b00*/  BSYNC B1 ;  /* 0x0000000000017941 */ /* 0x000fea0003800000 */
.L_x_66:
        /* <DEDUP_REMOVED lines=9> */
.L_x_69:
[----:B------:R-:W-:Y:S05]  /*4ba0*/  BSYNC B1 ;  /* 0x0000000000017941 */ /* 0x000fea0003800000 */
.L_x_68:
        /* <DEDUP_REMOVED lines=9> */
.L_x_71:
[----:B------:R-:W-:Y:S05]  /*4c40*/  BSYNC B1 ;  /* 0x0000000000017941 */ /* 0x000fea0003800000 */
.L_x_70:
        /* <DEDUP_REMOVED lines=9> */
.L_x_73:
[----:B------:R-:W-:Y:S05]  /*4ce0*/  BSYNC B1 ;  /* 0x0000000000017941 */ /* 0x000fea0003800000 */
.L_x_72:
[----:B0----5:R-:W-:Y:S01]  /*4cf0*/  HADD2.F32 R10, -RZ, R118.H0_H0 ;  /* 0x20000076ff0a7230 */ /* 0x021fe20000004100 */
[----:B------:R-:W-:Y:S01]  /*4d00*/  ISETP.GT.AND P4, PT, R3, 0x80, P2 ;  /* 0x000000800300780c */ /* 0x000fe20001784270 */
[----:B------:R-:W-:Y:S03]  /*4d10*/  BSSY B1, `(.L_x_74) ;  /* 0x000000a000017945 */ /* 0x000fe60003800000 */
[----:B------:R-:W-:-:S04]  /*4d20*/  FMUL R11, R10, R105 ;  /* 0x000000690a0b7220 */ /* 0x000fc80000400000 */
[----:B------:R-:W-:Y:S01]  /*4d30*/  FFMA R72, R72, R104, R11 ;  /* 0x0000006848487223 */ /* 0x000fe2000000000b */
[----:B------:R-:W-:-:S04]  /*4d40*/  IMAD.WIDE.U32 R10, R4, 0xf0, R108 ;  /* 0x000000f0040a7825 */ /* 0x000fc800078e006c */
[----:B------:R-:W-:Y:S01]  /*4d50*/  F2FP.F16.F32.PACK_AB R72, RZ, R72 ;  /* 0x00000048ff48723e */ /* 0x000fe200000000ff */
[----:B------:R-:W-:Y:S02]  /*4d60*/  IMAD.IADD R5, R5, 0x1, R11 ;  /* 0x0000000105057824 */ /* 0x000fe400078e020b */
[----:B------:R-:W-:-:S05]  /*4d70*/  IMAD.MOV.U32 R4, RZ, RZ, R10 ;  /* 0x000000ffff047224 */ /* 0x000fca00078e000a */
[----:B------:R0:W-:Y:S01]  /*4d80*/  @P5 STG.E.U16 desc[UR40][R4.64+0x20], R72 ;  /* 0x0000204804005986 */ /* 0x0001e2000c101528 */
[----:B------:R-:W-:Y:S05]  /*4d90*/  @!P4 BRA `(.L_x_75) ;  /* 0x000000000004c947 */ /* 0x000fea0003800000 */
[----:B------:R0:W5:Y:S02]  /*4da0*/  LDG.E.LTC128B.U16 R118, desc[UR40][R98.64+0x22] ;  /* 0x0000222862767981 */ /* 0x000164000c1e1520 */
.L_x_75:
[----:B------:R-:W-:Y:S05]  /*4db0*/  BSYNC B1 ;  /* 0x0000000000017941 */ /* 0x000fea0003800000 */
.L_x_74:
        /* <DEDUP_REMOVED lines=9> */
.L_x_77:
[----:B------:R-:W-:Y:S05]  /*4e50*/  BSYNC B1 ;  /* 0x0000000000017941 */ /* 0x000fea0003800000 */
.L_x_76:
[----:B0----5:R-:W-:Y:S01]  /*4e60*/  HADD2.F32 R20, -RZ, R118.H0_H0 ;  /* 0x20000076ff147230 */ /* 0x021fe20000004100 */
[----:B------:R-:W-:Y:S01]  /*4e70*/  IADD3 R10, P4, R7, R10, RZ ;  /* 0x0000000a070a7210 */ /* 0x000fe20007f9e0ff */
[----:B------:R-:W-:Y:S01]  /*4e80*/  BSSY B1, `(.L_x_78) ;  /* 0x0000009000017945 */ /* 0x000fe20003800000 */
[----:B------:R-:W-:Y:S02]  /*4e90*/  ISETP.GT.AND P2, PT, R3, 0x88, P2 ;  /* 0x000000880300780c */ /* 0x000fe40001744270 */
[----:B------:R-:W-:-:S04]  /*4ea0*/  FMUL R11, R20, R105 ;  /* 0x00000069140b7220 */ /* 0x000fc80000400000 */
[----:B------:R-:W-:-:S05]  /*4eb0*/  FFMA R11, R74, R104, R11 ;  /* 0x000000684a0b7223 */ /* 0x000fca000000000b */
[----:B------:R-:W-:Y:S01]  /*4ec0*/  F2FP.F16.F32.PACK_AB R7, RZ, R11 ;  /* 0x0000000bff07723e */ /* 0x000fe200000000ff */
[----:B------:R-:W-:-:S05]  /*4ed0*/  IMAD.X R11, R21, 0x1, R5, P4 ;  /* 0x00000001150b7824 */ /* 0x000fca00020e0605 */
[----:B------:R0:W-:Y:S01]  /*4ee0*/  @P3 STG.E.U16 desc[UR40][R10.64+0x20], R7 ;  /* 0x000020070a003986 */ /* 0x0001e2000c101528 */
[----:B------:R-:W-:Y:S05]  /*4ef0*/  @!P2 BRA `(.L_x_79) ;  /* 0x000000000004a947 */ /* 0x000fea0003800000 */
[----:B------:R0:W5:Y:S02]  /*4f00*/  LDG.E.LTC128B.U16 R118, desc[UR40][R14.64+0x22] ;  /* 0x000022280e767981 */ /* 0x000164000c1e1520 */
.L_x_79:
[----:B------:R-:W-:Y:S05]  /*4f10*/  BSYNC B1 ;  /* 0x0000000000017941 */ /* 0x000fea0003800000 */
.L_x_78:
        /* <DEDUP_REMOVED lines=9> */
.L_x_81:
[----:B------:R-:W-:Y:S05]  /*4fb0*/  BSYNC B1 ;  /* 0x0000000000017941 */ /* 0x000fea0003800000 */
.L_x_80:
        /* <DEDUP_REMOVED lines=9> */
.L_x_83:
[----:B------:R-:W-:Y:S05]  /*5050*/  BSYNC B1 ;  /* 0x0000000000017941 */ /* 0x000fea0003800000 */
.L_x_82:
        /* <DEDUP_REMOVED lines=9> */
.L_x_85:
[----:B------:R-:W-:Y:S05]  /*50f0*/  BSYNC B1 ;  /* 0x0000000000017941 */ /* 0x000fea0003800000 */
.L_x_84:
        /* <DEDUP_REMOVED lines=9> */
.L_x_87:
[----:B------:R-:W-:Y:S05]  /*5190*/  BSYNC B1 ;  /* 0x0000000000017941 */ /* 0x000fea0003800000 */
.L_x_86:
        /* <DEDUP_REMOVED lines=10> */
.L_x_89:
[----:B------:R-:W-:Y:S05]  /*5240*/  BSYNC B1 ;  /* 0x0000000000017941 */ /* 0x000fea0003800000 */
.L_x_88:
        /* <DEDUP_REMOVED lines=10> */
.L_x_91:
[----:B------:R-:W-:Y:S05]  /*52f0*/  BSYNC B1 ;  /* 0x0000000000017941 */ /* 0x000fea0003800000 */
.L_x_90:
        /* <DEDUP_REMOVED lines=9> */
.L_x_93:
[----:B------:R-:W-:Y:S05]  /*5390*/  BSYNC B1 ;  /* 0x0000000000017941 */ /* 0x000fea0003800000 */
.L_x_92:
        /* <DEDUP_REMOVED lines=9> */
.L_x_95:
[----:B------:R-:W-:Y:S05]  /*5430*/  BSYNC B1 ;  /* 0x0000000000017941 */ /* 0x000fea0003800000 */
.L_x_94:
        /* <DEDUP_REMOVED lines=10> */
.L_x_97:
[----:B------:R-:W-:Y:S05]  /*54e0*/  BSYNC B1 ;  /* 0x0000000000017941 */ /* 0x000fea0003800000 */
.L_x_96:
        /* <DEDUP_REMOVED lines=10> */
.L_x_99:
[----:B------:R-:W-:Y:S05]  /*5590*/  BSYNC B1 ;  /* 0x0000000000017941 */ /* 0x000fea0003800000 */
.L_x_98:
        /* <DEDUP_REMOVED lines=9> */
.L_x_101:
[----:B------:R-:W-:Y:S05]  /*5630*/  BSYNC B1 ;  /* 0x0000000000017941 */ /* 0x000fea0003800000 */
.L_x_100:
        /* <DEDUP_REMOVED lines=9> */
.L_x_103:
[----:B------:R-:W-:Y:S05]  /*56d0*/  BSYNC B1 ;  /* 0x0000000000017941 */ /* 0x000fea0003800000 */
.L_x_102:
        /* <DEDUP_REMOVED lines=9> */
.L_x_105:
[----:B------:R-:W-:Y:S05]  /*5770*/  BSYNC B1 ;  /* 0x0000000000017941 */ /* 0x000fea0003800000 */
.L_x_104:
        /* <DEDUP_REMOVED lines=9> */
.L_x_107:
[----:B------:R-:W-:Y:S05]  /*5810*/  BSYNC B1 ;  /* 0x0000000000017941 */ /* 0x000fea0003800000 */
.L_x_106:
        /* <DEDUP_REMOVED lines=9> */
.L_x_109:
[----:B------:R-:W-:Y:S05]  /*58b0*/  BSYNC B1 ;  /* 0x0000000000017941 */ /* 0x000fea0003800000 */
.L_x_108:
        /* <DEDUP_REMOVED lines=9> */
.L_x_111:
[----:B------:R-:W-:Y:S05]  /*5950*/  BSYNC B1 ;  /* 0x0000000000017941 */ /* 0x000fea0003800000 */
.L_x_110:
        /* <DEDUP_REMOVED lines=9> */
.L_x_113:
[----:B------:R-:W-:Y:S05]  /*59f0*/  BSYNC B1 ;  /* 0x0000000000017941 */ /* 0x000fea0003800000 */
.L_x_112:
        /* <DEDUP_REMOVED lines=9> */
.L_x_115:
[----:B------:R-:W-:Y:S05]  /*5a90*/  BSYNC B1 ;  /* 0x0000000000017941 */ /* 0x000fea0003800000 */
.L_x_114:
        /* <DEDUP_REMOVED lines=9> */
.L_x_117:
[----:B------:R-:W-:Y:S05]  /*5b30*/  BSYNC B1 ;  /* 0x0000000000017941 */ /* 0x000fea0003800000 */
.L_x_116:
        /* <DEDUP_REMOVED lines=9> */
.L_x_119:
[----:B------:R-:W-:Y:S05]  /*5bd0*/  BSYNC B1 ;  /* 0x0000000000017941 */ /* 0x000fea0003800000 */
.L_x_118:
        /* <DEDUP_REMOVED lines=10> */
.L_x_121:
[----:B------:R-:W-:Y:S05]  /*5c80*/  BSYNC B1 ;  /* 0x0000000000017941 */ /* 0x000fea0003800000 */
.L_x_120:
        /* <DEDUP_REMOVED lines=10> */
.L_x_123:
[----:B------:R-:W-:Y:S05]  /*5d30*/  BSYNC B1 ;  /* 0x0000000000017941 */ /* 0x000fea0003800000 */
.L_x_122:
        /* <DEDUP_REMOVED lines=9> */
.L_x_125:
[----:B------:R-:W-:Y:S05]  /*5dd0*/  BSYNC B1 ;  /* 0x0000000000017941 */ /* 0x000fea0003800000 */
.L_x_124:
        /* <DEDUP_REMOVED lines=9> */
.L_x_127:
[----:B------:R-:W-:Y:S05]  /*5e70*/  BSYNC B1 ;  /* 0x0000000000017941 */ /* 0x000fea0003800000 */
.L_x_126:
        /* <DEDUP_REMOVED lines=10> */
.L_x_129:
[----:B------:R-:W-:Y:S05]  /*5f20*/  BSYNC B1 ;  /* 0x0000000000017941 */ /* 0x000fea0003800000 */
.L_x_128:
        /* <DEDUP_REMOVED lines=10> */
.L_x_131:
[----:B------:R-:W-:Y:S05]  /*5fd0*/  BSYNC B1 ;  /* 0x0000000000017941 */ /* 0x000fea0003800000 */
.L_x_130:
        /* <DEDUP_REMOVED lines=9> */
.L_x_133:
[----:B------:R-:W-:Y:S05]  /*6070*/  BSYNC B1 ;  /* 0x0000000000017941 */ /* 0x000fea0003800000 */
.L_x_132:
        /* <DEDUP_REMOVED lines=9> */
.L_x_135:
[----:B------:R-:W-:Y:S05]  /*6110*/  BSYNC B1 ;  /* 0x0000000000017941 */ /* 0x000fea0003800000 */
.L_x_134:
        /* <DEDUP_REMOVED lines=9> */
.L_x_137:
[----:B------:R-:W-:Y:S05]  /*61b0*/  BSYNC B1 ;  /* 0x0000000000017941 */ /* 0x000fea0003800000 */
.L_x_136:
        /* <DEDUP_REMOVED lines=9> */
.L_x_139:
[----:B------:R-:W-:Y:S05]  /*6250*/  BSYNC B1 ;  /* 0x0000000000017941 */ /* 0x000fea0003800000 */
.L_x_138:
        /* <DEDUP_REMOVED lines=9> */
.L_x_141:
[----:B------:R-:W-:Y:S05]  /*62f0*/  BSYNC B1 ;  /* 0x0000000000017941 */ /* 0x000fea0003800000 */
.L_x_140:
        /* <DEDUP_REMOVED lines=9> */
.L_x_143:
[----:B------:R-:W-:Y:S05]  /*6390*/  BSYNC B1 ;  /* 0x0000000000017941 */ /* 0x000fea0003800000 */
.L_x_142:
        /* <DEDUP_REMOVED lines=9> */
.L_x_145:
[----:B------:R-:W-:Y:S05]  /*6430*/  BSYNC B1 ;  /* 0x0000000000017941 */ /* 0x000fea0003800000 */
.L_x_144:
        /* <DEDUP_REMOVED lines=9> */
.L_x_147:
[----:B------:R-:W-:Y:S05]  /*64d0*/  BSYNC B1 ;  /* 0x0000000000017941 */ /* 0x000fea0003800000 */
.L_x_146:
        /* <DEDUP_REMOVED lines=9> */
.L_x_149:
[----:B------:R-:W-:Y:S05]  /*6570*/  BSYNC B1 ;  /* 0x0000000000017941 */ /* 0x000fea0003800000 */
.L_x_148:
        /* <DEDUP_REMOVED lines=9> */
.L_x_151:
[----:B------:R-:W-:Y:S05]  /*6610*/  BSYNC B1 ;  /* 0x0000000000017941 */ /* 0x000fea0003800000 */
.L_x_150:
        /* <DEDUP_REMOVED lines=10> */
.L_x_153:
[----:B------:R-:W-:Y:S05]  /*66c0*/  BSYNC B1 ;  /* 0x0000000000017941 */ /* 0x000fea0003800000 */
.L_x_152:
        /* <DEDUP_REMOVED lines=10> */
.L_x_155:
[----:B------:R-:W-:Y:S05]  /*6770*/  BSYNC B1 ;  /* 0x0000000000017941 */ /* 0x000fea0003800000 */
.L_x_154:
        /* <DEDUP_REMOVED lines=9> */
.L_x_157:
[----:B------:R-:W-:Y:S05]  /*6810*/  BSYNC B1 ;  /* 0x0000000000017941 */ /* 0x000fea0003800000 */
.L_x_156:
        /* <DEDUP_REMOVED lines=9> */
.L_x_159:
[----:B------:R-:W-:Y:S05]  /*68b0*/  BSYNC B1 ;  /* 0x0000000000017941 */ /* 0x000fea0003800000 */
.L_x_158:
        /* <DEDUP_REMOVED lines=10> */
.L_x_161:
[----:B------:R-:W-:Y:S05]  /*6960*/  BSYNC B1 ;  /* 0x0000000000017941 */ /* 0x000fea0003800000 */
.L_x_160:
        /* <DEDUP_REMOVED lines=10> */
.L_x_163:
[----:B------:R-:W-:Y:S05]  /*6a10*/  BSYNC B1 ;  /* 0x0000000000017941 */ /* 0x000fea0003800000 */
.L_x_162:
        /* <DEDUP_REMOVED lines=9> */
.L_x_165:
[----:B------:R-:W-:Y:S05]  /*6ab0*/  BSYNC B1 ;  /* 0x0000000000017941 */ /* 0x000fea0003800000 */
.L_x_164:
        /* <DEDUP_REMOVED lines=9> */
.L_x_167:
[----:B------:R-:W-:Y:S05]  /*6b50*/  BSYNC B1 ;  /* 0x0000000000017941 */ /* 0x000fea0003800000 */
.L_x_166:
        /* <DEDUP_REMOVED lines=9> */
.L_x_169:
[----:B------:R-:W-:Y:S05]  /*6bf0*/  BSYNC B1 ;  /* 0x0000000000017941 */ /* 0x000fea0003800000 */
.L_x_168:
        /* <DEDUP_REMOVED lines=9> */
.L_x_171:
[----:B------:R-:W-:Y:S05]  /*6c90*/  BSYNC B1 ;  /* 0x0000000000017941 */ /* 0x000fea0003800000 */
.L_x_170:
        /* <DEDUP_REMOVED lines=9> */
.L_x_173:
[----:B------:R-:W-:Y:S05]  /*6d30*/  BSYNC B1 ;  /* 0x0000000000017941 */ /* 0x000fea0003800000 */
.L_x_172:
        /* <DEDUP_REMOVED lines=9> */
.L_x_175:
[----:B------:R-:W-:Y:S05]  /*6dd0*/  BSYNC B1 ;  /* 0x0000000000017941 */ /* 0x000fea0003800000 */
.L_x_174:
        /* <DEDUP_REMOVED lines=9> */
.L_x_177:
[----:B------:R-:W-:Y:S05]  /*6e70*/  BSYNC B1 ;  /* 0x0000000000017941 */ /* 0x000fea0003800000 */
.L_x_176:
        /* <DEDUP_REMOVED lines=9> */
.L_x_179:
[----:B------:R-:W-:Y:S05]  /*6f10*/  BSYNC B1 ;  /* 0x0000000000017941 */ /* 0x000fea0003800000 */
.L_x_178:
        /* <DEDUP_REMOVED lines=9> */
.L_x_181:
[----:B------:R-:W-:Y:S05]  /*6fb0*/  BSYNC B1 ;  /* 0x0000000000017941 */ /* 0x000fea0003800000 */
.L_x_180:
        /* <DEDUP_REMOVED lines=9> */
.L_x_183:
[----:B------:R-:W-:Y:S05]  /*7050*/  BSYNC B1 ;  /* 0x0000000000017941 */ /* 0x000fea0003800000 */
.L_x_182:
[----:B------:R-:W-:Y:S05]  /*7060*/  @!P0 BRA `(.L_x_184) ;  /* 0x0000001400c08947 */ /* 0x000fea0003800000 */
[----:B-----5:R-:W-:-:S05]  /*7070*/  HADD2.F32 R118, -RZ, R118.H0_H0 ;  /* 0x20000076ff767230 */ /* 0x020fca0000004100 */
[----:B------:R-:W-:-:S04]  /*7080*/  FMUL R118, R118, R105 ;  /* 0x0000006976767220 */ /* 0x000fc80000400000 */
[----:B------:R-:W-:-:S05]  /*7090*/  FFMA R118, R31, R104, R118 ;  /* 0x000000681f767223 */ /* 0x000fca0000000076 */
[----:B------:R-:W-:-:S05]  /*70a0*/  F2FP.F16.F32.PACK_AB R118, RZ, R118 ;  /* 0x00000076ff76723e */ /* 0x000fca00000000ff */
[----:B------:R0:W-:Y:S01]  /*70b0*/  STG.E.U16 desc[UR40][R10.64+0x92], R118 ;  /* 0x000092760a007986 */ /* 0x0001e2000c101528 */
[----:B------:R-:W-:Y:S05]  /*70c0*/  BRA `(.L_x_184) ;  /* 0x0000001400a87947 */ /* 0x000fea0003800000 */
.L_x_29:
[----:B------:R-:W-:Y:S01]  /*70d0*/  ULDC.64 UR4, c[0x0][0x5c0] ;  /* 0x0001700000047ab9 */ /* 0x000fe20000000a00 */
[-C--:B------:R-:W-:Y:S01]  /*70e0*/  FMUL R96, R96, R104.reuse ;  /* 0x0000006860607220 */ /* 0x080fe20000400000 */
[----:B------:R-:W-:Y:S01]  /*70f0*/  LEA R8, P2, R110, UR4, 0x1 ;  /* 0x000000046e087c11 */ /* 0x000fe2000f8408ff */
[----:B------:R-:W-:Y:S01]  /*7100*/  IMAD.SHL.U32 R23, R4, 0x10, RZ ;  /* 0x0000001004177824 */ /* 0x000fe200078e00ff */
[----:B------:R-:W-:Y:S01]  /*7110*/  ISETP.GT.AND P3, PT, R6, 0x1, PT ;  /* 0x000000010600780c */ /* 0x000fe20003f64270 */
[----:B------:R-:W-:Y:S01]  /*7120*/  FMUL R97, R97, R104 ;  /* 0x0000006861617220 */ /* 0x000fe20000400000 */
[----:B------:R-:W-:Y:S01]  /*7130*/  F2FP.F16.F32.PACK_AB R96, RZ, R96 ;  /* 0x00000060ff60723e */ /* 0x000fe200000000ff */
[-C--:B------:R-:W-:Y:S01]  /*7140*/  FMUL R99, R99, R104.reuse ;  /* 0x0000006863637220 */ /* 0x080fe20000400000 */
[----:B------:R-:W-:Y:S01]  /*7150*/  LEA.HI.X R9, R110, UR5, R123, 0x1, P2 ;  /* 0x000000056e097c11 */ /* 0x000fe200090f0c7b */
[-C--:B------:R-:W-:Y:S01]  /*7160*/  FMUL R98, R98, R104.reuse ;  /* 0x0000006862627220 */ /* 0x080fe20000400000 */
[----:B------:R-:W-:Y:S01]  /*7170*/  ISETP.GT.AND P2, PT, R3, RZ, P3 ;  /* 0x000000ff0300720c */ /* 0x000fe20001f44270 */
[-C--:B------:R-:W-:Y:S01]  /*7180*/  FMUL R101, R101, R104.reuse ;  /* 0x0000006865657220 */ /* 0x080fe20000400000 */
[----:B------:R-:W-:Y:S01]  /*7190*/  SHF.L.U64.HI R7, R4, 0x4, R5 ;  /* 0x0000000404077819 */ /* 0x000fe20000010205 */
[----:B------:R-:W-:Y:S01]  /*71a0*/  @P1 STG.E.U16 desc[UR40][R8.64], R96 ;  /* 0x0000006008001986 */ /* 0x000fe2000c101528 */
[----:B------:R-:W-:Y:S01]  /*71b0*/  ISETP.GT.AND P1, PT, R3, 0x8, P3 ;  /* 0x000000080300780c */ /* 0x000fe20001f24270 */
[----:B------:R-:W-:Y:S01]  /*71c0*/  FMUL R100, R100, R104 ;  /* 0x0000006864647220 */ /* 0x000fe20000400000 */
[----:B------:R-:W-:Y:S01]  /*71d0*/  IADD3 R10, P4, R23, R8, RZ ;  /* 0x00000008170a7210 */ /* 0x000fe20007f9e0ff */
[-C--:B------:R-:W-:Y:S01]  /*71e0*/  FMUL R103, R103, R104.reuse ;  /* 0x0000006867677220 */ /* 0x080fe20000400000 */
[----:B------:R-:W-:Y:S01]  /*71f0*/  F2FP.F16.F32.PACK_AB R97, RZ, R97 ;  /* 0x00000061ff61723e */ /* 0x000fe200000000ff */
[----:B------:R-:W-:Y:S01]  /*7200*/  FMUL R102, R102, R104 ;  /* 0x0000006866667220 */ /* 0x000fe20000400000 */
[----:B------:R-:W-:Y:S01]  /*7210*/  F2FP.F16.F32.PACK_AB R99, RZ, R99 ;  /* 0x00000063ff63723e */ /* 0x000fe200000000ff */
[----:B------:R-:W-:Y:S01]  /*7220*/  IMAD.X R11, R7, 0x1, R9, P4 ;  /* 0x00000001070b7824 */ /* 0x000fe200020e0609 */
[----:B------:R-:W-:Y:S01]  /*7230*/  ISETP.GT.AND P5, PT, R3, 0x8, P0 ;  /* 0x000000080300780c */ /* 0x000fe200007a4270 */
[----:B------:R0:W-:Y:S01]  /*7240*/  @P2 STG.E.U16 desc[UR40][R8.64+0x2], R97 ;  /* 0x0000026108002986 */ /* 0x0001e2000c101528 */
[----:B------:R-:W-:Y:S01]  /*7250*/  F2FP.F16.F32.PACK_AB R98, RZ, R98 ;  /* 0x00000062ff62723e */ /* 0x000fe200000000ff */
[----:B------:R-:W-:Y:S01]  /*7260*/  FMUL R88, R88, R104 ;  /* 0x0000006858587220 */ /* 0x000fe20000400000 */
[C---:B------:R-:W-:Y:S01]  /*7270*/  ISETP.GT.AND P2, PT, R6.reuse, 0x8, PT ;  /* 0x000000080600780c */ /* 0x040fe20003f44270 */
[----:B------:R-:W-:Y:S01]  /*7280*/  @P1 STG.E.U16 desc[UR40][R10.64+0x2], R99 ;  /* 0x000002630a001986 */ /* 0x000fe2000c101528 */
[----:B------:R-:W-:Y:S01]  /*7290*/  ISETP.GT.AND P1, PT, R6, 0x9, PT ;  /* 0x000000090600780c */ /* 0x000fe20003f24270 */
[----:B------:R-:W-:Y:S01]  /*72a0*/  IMAD.WIDE.U32 R12, R4, 0xf0, R10 ;  /* 0x000000f0040c7825 */ /* 0x000fe200078e000a */
[----:B------:R-:W-:-:S03]  /*72b0*/  F2FP.F16.F32.PACK_AB R101, RZ, R101 ;  /* 0x00000065ff65723e */ /* 0x000fc600000000ff */
[-C--:B------:R-:W-:Y:S01]  /*72c0*/  FMUL R89, R89, R104.reuse ;  /* 0x0000006859597220 */ /* 0x080fe20000400000 */
[C---:B------:R-:W-:Y:S01]  /*72d0*/  ISETP.GT.AND P4, PT, R3.reuse, RZ, P1 ;  /* 0x000000ff0300720c */ /* 0x040fe20000f84270 */
[----:B------:R-:W-:Y:S01]  /*72e0*/  FMUL R90, R90, R104 ;  /* 0x000000685a5a7220 */ /* 0x000fe20000400000 */
[----:B------:R-:W-:Y:S01]  /*72f0*/  F2FP.F16.F32.PACK_AB R100, RZ, R100 ;  /* 0x00000064ff64723e */ /* 0x000fe200000000ff */
[----:B------:R-:W-:Y:S01]  /*7300*/  @P5 STG.E.U16 desc[UR40][R10.64], R98 ;  /* 0x000000620a005986 */ /* 0x000fe2000c101528 */
[----:B------:R-:W-:Y:S01]  /*7310*/  ISETP.GT.AND P5, PT, R3, RZ, P2 ;  /* 0x000000ff0300720c */ /* 0x000fe200017a4270 */
[----:B0-----:R-:W-:Y:S01]  /*7320*/  IMAD R97, R5, 0xf0, RZ ;  /* 0x000000f005617824 */ /* 0x001fe200078e02ff */
[----:B------:R-:W-:Y:S01]  /*7330*/  F2FP.F16.F32.PACK_AB R103, RZ, R103 ;  /* 0x00000067ff67723e */ /* 0x000fe200000000ff */
[----:B------:R-:W-:Y:S01]  /*7340*/  FMUL R91, R91, R104 ;  /* 0x000000685b5b7220 */ /* 0x000fe20000400000 */
[----:B------:R-:W-:Y:S01]  /*7350*/  F2FP.F16.F32.PACK_AB R102, RZ, R102 ;  /* 0x00000066ff66723e */ /* 0x000fe200000000ff */
[----:B------:R-:W-:Y:S01]  /*7360*/  IMAD.IADD R13, R97, 0x1, R13 ;  /* 0x00000001610d7824 */ /* 0x000fe200078e020d */
[----:B------:R-:W-:Y:S01]  /*7370*/  F2FP.F16.F32.PACK_AB R88, RZ, R88 ;  /* 0x00000058ff58723e */ /* 0x000fe200000000ff */
[-C--:B------:R-:W-:Y:S01]  /*7380*/  FMUL R92, R92, R104.reuse ;  /* 0x000000685c5c7220 */ /* 0x080fe20000400000 */
[----:B------:R-:W-:Y:S01]  /*7390*/  F2FP.F16.F32.PACK_AB R89, RZ, R89 ;  /* 0x00000059ff59723e */ /* 0x000fe200000000ff */
[----:B------:R-:W-:Y:S01]  /*73a0*/  @P4 STG.E.U16 desc[UR40][R8.64+0x12], R101 ;  /* 0x0000126508004986 */ /* 0x000fe2000c101528 */
[----:B------:R-:W-:Y:S01]  /*73b0*/  ISETP.GT.AND P4, PT, R3, 0x8, P1 ;  /* 0x000000080300780c */ /* 0x000fe20000f84270 */
[----:B------:R-:W-:Y:S01]  /*73c0*/  FMUL R93, R93, R104 ;  /* 0x000000685d5d7220 */ /* 0x000fe20000400000 */
[----:B------:R-:W-:Y:S01]  /*73d0*/  F2FP.F16.F32.PACK_AB R90, RZ, R90 ;  /* 0x0000005aff5a723e */ /* 0x000fe200000000ff */
[----:B------:R-:W-:Y:S01]  /*73e0*/  @P5 STG.E.U16 desc[UR40][R8.64+0x10], R100 ;  /* 0x0000106408005986 */ /* 0x000fe2000c101528 */
[----:B------:R-:W-:Y:S01]  /*73f0*/  ISETP.GT.AND P5, PT, R3, 0x8, P2 ;  /* 0x000000080300780c */ /* 0x000fe200017a4270 */
[-C--:B------:R-:W-:Y:S01]  /*7400*/  FMUL R94, R94, R104.reuse ;  /* 0x000000685e5e7220 */ /* 0x080fe20000400000 */
[----:B------:R-:W-:Y:S01]  /*7410*/  F2FP.F16.F32.PACK_AB R91, RZ, R91 ;  /* 0x0000005bff5b723e */ /* 0x000fe200000000ff */
[----:B------:R-:W-:Y:S01]  /*7420*/  FMUL R95, R95, R104 ;  /* 0x000000685f5f7220 */ /* 0x000fe20000400000 */
[----:B------:R-:W-:Y:S01]  /*7430*/  F2FP.F16.F32.PACK_AB R92, RZ, R92 ;  /* 0x0000005cff5c723e */ /* 0x000fe200000000ff */
[-C--:B------:R-:W-:Y:S01]  /*7440*/  FMUL R81, R81, R104.reuse ;  /* 0x0000006851517220 */ /* 0x080fe20000400000 */
[----:B------:R-:W-:Y:S01]  /*7450*/  F2FP.F16.F32.PACK_AB R93, RZ, R93 ;  /* 0x0000005dff5d723e */ /* 0x000fe200000000ff */
[----:B------:R-:W-:Y:S01]  /*7460*/  FMUL R80, R80, R104 ;  /* 0x0000006850507220 */ /* 0x000fe20000400000 */
[----:B------:R-:W-:Y:S01]  /*7470*/  F2FP.F16.F32.PACK_AB R94, RZ, R94 ;  /* 0x0000005eff5e723e */ /* 0x000fe200000000ff */
[----:B------:R-:W-:Y:S01]  /*7480*/  @P4 STG.E.U16 desc[UR40][R10.64+0x12], R103 ;  /* 0x000012670a004986 */ /* 0x000fe2000c101528 */
[C---:B------:R-:W-:Y:S01]  /*7490*/  ISETP.GT.AND P4, PT, R3.reuse, 0x80, P0 ;  /* 0x000000800300780c */ /* 0x040fe20000784270 */
[-C--:B------:R-:W-:Y:S01]  /*74a0*/  FMUL R82, R82, R104.reuse ;  /* 0x0000006852527220 */ /* 0x080fe20000400000 */
[C---:B------:R-:W-:Y:S01]  /*74b0*/  ISETP.GT.AND P0, PT, R3.reuse, 0x88, P0 ;  /* 0x000000880300780c */ /* 0x040fe20000704270 */
[----:B------:R-:W-:Y:S01]  /*74c0*/  @P5 STG.E.U16 desc[UR40][R10.64+0x10], R102 ;  /* 0x000010660a005986 */ /* 0x000fe2000c101528 */
[----:B------:R-:W-:Y:S01]  /*74d0*/  ISETP.GT.AND P5, PT, R3, 0x80, P3 ;  /* 0x000000800300780c */ /* 0x000fe20001fa4270 */
[-C--:B------:R-:W-:Y:S01]  /*74e0*/  FMUL R83, R83, R104.reuse ;  /* 0x0000006853537220 */ /* 0x080fe20000400000 */
[----:B------:R-:W-:Y:S01]  /*74f0*/  ISETP.GT.AND P3, PT, R3, 0x88, P3 ;  /* 0x000000880300780c */ /* 0x000fe20001f64270 */
[-C--:B------:R-:W-:Y:S01]  /*7500*/  FMUL R84, R84, R104.reuse ;  /* 0x0000006854547220 */ /* 0x080fe20000400000 */
[----:B------:R-:W-:Y:S01]  /*7510*/  F2FP.F16.F32.PACK_AB R95, RZ, R95 ;  /* 0x0000005fff5f723e */ /* 0x000fe200000000ff */
[-C--:B------:R-:W-:Y:S01]  /*7520*/  FMUL R85, R85, R104.reuse ;  /* 0x0000006855557220 */ /* 0x080fe20000400000 */
[----:B------:R-:W-:Y:S01]  /*7530*/  F2FP.F16.F32.PACK_AB R81, RZ, R81 ;  /* 0x00000051ff51723e */ /* 0x000fe200000000ff */
[----:B------:R-:W-:Y:S01]  /*7540*/  FMUL R86, R86, R104 ;  /* 0x0000006856567220 */ /* 0x000fe20000400000 */
[----:B------:R-:W-:Y:S01]  /*7550*/  F2FP.F16.F32.PACK_AB R80, RZ, R80 ;  /* 0x00000050ff50723e */ /* 0x000fe200000000ff */
[----:B------:R0:W-:Y:S01]  /*7560*/  @P4 STG.E.U16 desc[UR40][R12.64], R88 ;  /* 0x000000580c004986 */ /* 0x0001e2000c101528 */
[----:B------:R-:W-:Y:S01]  /*7570*/  IADD3 R14, P4, R23, R12, RZ ;  /* 0x0000000c170e7210 */ /* 0x000fe20007f9e0ff */
[----:B------:R-:W-:Y:S01]  /*7580*/  FMUL R87, R87, R104 ;  /* 0x0000006857577220 */ /* 0x000fe20000400000 */
[----:B------:R-:W-:Y:S01]  /*7590*/  F2FP.F16.F32.PACK_AB R82, RZ, R82 ;  /* 0x00000052ff52723e */ /* 0x000fe200000000ff */
[----:B------:R1:W-:Y:S01]  /*75a0*/  @P5 STG.E.U16 desc[UR40][R12.64+0x2], R89 ;  /* 0x000002590c005986 */ /* 0x0003e2000c101528 */
[----:B------:R-:W-:Y:S01]  /*75b0*/  ISETP.GT.AND P5, PT, R3, 0x80, P2 ;  /* 0x000000800300780c */ /* 0x000fe200017a4270 */
[----:B------:R-:W-:Y:S01]  /*75c0*/  IMAD.X R15, R7, 0x1, R13, P4 ;  /* 0x00000001070f7824 */ /* 0x000fe200020e060d */
[C---:B------:R-:W-:Y:S01]  /*75d0*/  ISETP.GT.AND P4, PT, R3.reuse, 0x80, P1 ;  /* 0x000000800300780c */ /* 0x040fe20000f84270 */
[----:B------:R-:W-:Y:S01]  /*75e0*/  FMUL R72, R72, R104 ;  /* 0x0000006848487220 */ /* 0x000fe20000400000 */
[----:B------:R-:W-:Y:S01]  /*75f0*/  ISETP.GT.AND P1, PT, R3, 0x88, P1 ;  /* 0x000000880300780c */ /* 0x000fe20000f24270 */
[----:B------:R-:W-:Y:S01]  /*7600*/  IMAD.WIDE.U32 R4, R4, 0xf0, R10 ;  /* 0x000000f004047825 */ /* 0x000fe200078e000a */
[----:B------:R-:W-:Y:S01]  /*7610*/  @P0 STG.E.U16 desc[UR40][R14.64], R90 ;  /* 0x0000005a0e000986 */ /* 0x000fe2000c101528 */
[----:B------:R-:W-:-:S02]  /*7620*/  ISETP.GT.AND P0, PT, R6, 0x11, PT ;  /* 0x000000110600780c */ /* 0x000fc40003f04270 */
[----:B------:R-:W-:Y:S01]  /*7630*/  FMUL R73, R73, R104 ;  /* 0x0000006849497220 */ /* 0x000fe20000400000 */
[----:B------:R-:W-:Y:S01]  /*7640*/  F2FP.F16.F32.PACK_AB R83, RZ, R83 ;  /* 0x00000053ff53723e */ /* 0x000fe200000000ff */
[----:B------:R-:W-:Y:S01]  /*7650*/  IMAD.IADD R5, R97, 0x1, R5 ;  /* 0x0000000161057824 */ /* 0x000fe200078e0205 */
[----:B------:R-:W-:Y:S01]  /*7660*/  F2FP.F16.F32.PACK_AB R84, RZ, R84 ;  /* 0x00000054ff54723e */ /* 0x000fe200000000ff */
[----:B------:R-:W-:Y:S01]  /*7670*/  FMUL R74, R74, R104 ;  /* 0x000000684a4a7220 */ /* 0x000fe20000400000 */
[--C-:B------:R-:W-:Y:S01]  /*7680*/  @P5 IMAD.MOV.U32 R20, RZ, RZ, R12.reuse ;  /* 0x000000ffff145224 */ /* 0x100fe200078e000c */
[----:B------:R-:W-:Y:S01]  /*7690*/  F2FP.F16.F32.PACK_AB R85, RZ, R85 ;  /* 0x00000055ff55723e */ /* 0x000fe200000000ff */
[--C-:B------:R-:W-:Y:S01]  /*76a0*/  @P5 IMAD.MOV.U32 R21, RZ, RZ, R13.reuse ;  /* 0x000000ffff155224 */ /* 0x100fe200078e000d */
[----:B------:R-:W-:Y:S01]  /*76b0*/  F2FP.F16.F32.PACK_AB R86, RZ, R86 ;  /* 0x00000056ff56723e */ /* 0x000fe200000000ff */
[----:B0-----:R-:W-:Y:S01]  /*76c0*/  @P4 IMAD.MOV.U32 R88, RZ, RZ, R12 ;  /* 0x000000ffff584224 */ /* 0x001fe200078e000c */
[----:B------:R-:W-:Y:S01]  /*76d0*/  F2FP.F16.F32.PACK_AB R87, RZ, R87 ;  /* 0x00000057ff57723e */ /* 0x000fe200000000ff */
[----:B-1----:R-:W-:Y:S01]  /*76e0*/  @P4 IMAD.MOV.U32 R89, RZ, RZ, R13 ;  /* 0x000000ffff594224 */ /* 0x002fe200078e000d */
[----:B------:R-:W-:Y:S01]  /*76f0*/  F2FP.F16.F32.PACK_AB R72, RZ, R72 ;  /* 0x00000048ff48723e */ /* 0x000fe200000000ff */
[--C-:B------:R-:W-:Y:S01]  /*7700*/  @P3 IMAD.MOV.U32 R12, RZ, RZ, R14.reuse ;  /* 0x000000ffff0c3224 */ /* 0x100fe200078e000e */
[----:B------:R-:W-:Y:S01]  /*7710*/  F2FP.F16.F32.PACK_AB R73, RZ, R73 ;  /* 0x00000049ff49723e */ /* 0x000fe200000000ff */
[--C-:B------:R-:W-:Y:S01]  /*7720*/  @P3 IMAD.MOV.U32 R13, RZ, RZ, R15.reuse ;  /* 0x000000ffff0d3224 */ /* 0x100fe200078e000f */
[----:B------:R-:W-:Y:S01]  /*7730*/  F2FP.F16.F32.PACK_AB R74, RZ, R74 ;  /* 0x0000004aff4a723e */ /* 0x000fe200000000ff */
[-C--:B------:R-:W-:Y:S01]  /*7740*/  FMUL R75, R75, R104.reuse ;  /* 0x000000684b4b7220 */ /* 0x080fe20000400000 */
[-C--:B------:R-:W-:Y:S01]  /*7750*/  FMUL R76, R76, R104.reuse ;  /* 0x000000684c4c7220 */ /* 0x080fe20000400000 */
[-C--:B------:R-:W-:Y:S01]  /*7760*/  FMUL R77, R77, R104.reuse ;  /* 0x000000684d4d7220 */ /* 0x080fe20000400000 */
[----:B------:R0:W-:Y:S01]  /*7770*/  @P3 STG.E.U16 desc[UR40][R12.64+0x2], R91 ;  /* 0x0000025b0c003986 */ /* 0x0001e2000c101528 */
[----:B------:R-:W-:Y:S01]  /*7780*/  ISETP.GT.AND P3, PT, R3, 0x88, P2 ;  /* 0x000000880300780c */ /* 0x000fe20001764270 */
[-C--:B------:R-:W-:Y:S01]  /*7790*/  FMUL R79, R79, R104.reuse ;  /* 0x000000684f4f7220 */ /* 0x080fe20000400000 */
[----:B------:R-:W-:Y:S01]  /*77a0*/  ISETP.GT.AND P2, PT, R6, 0x10, PT ;  /* 0x000000100600780c */ /* 0x000fe20003f44270 */
[----:B------:R-:W-:Y:S01]  /*77b0*/  @P5 STG.E.U16 desc[UR40][R20.64+0x10], R92 ;  /* 0x0000105c14005986 */ /* 0x000fe2000c101528 */
[C---:B------:R-:W-:Y:S01]  /*77c0*/  ISETP.GT.AND P5, PT, R3.reuse, RZ, P0 ;  /* 0x000000ff0300720c */ /* 0x040fe200007a4270 */
[-C--:B------:R-:W-:Y:S01]  /*77d0*/  FMUL R78, R78, R104.reuse ;  /* 0x000000684e4e7220 */ /* 0x080fe20000400000 */
[----:B------:R-:W-:Y:S01]  /*77e0*/  F2FP.F16.F32.PACK_AB R75, RZ, R75 ;  /* 0x0000004bff4b723e */ /* 0x000fe200000000ff */
[----:B------:R-:W-:Y:S01]  /*77f0*/  @P4 STG.E.U16 desc[UR40][R88.64+0x12], R93 ;  /* 0x0000125d58004986 */ /* 0x000fe2000c101528 */
[----:B------:R-:W-:Y:S01]  /*7800*/  ISETP.GT.AND P4, PT, R3, RZ, P2 ;  /* 0x000000ff0300720c */ /* 0x000fe20001784270 */
[----:B------:R-:W-:Y:S01]  /*7810*/  FMUL R64, R64, R104 ;  /* 0x0000006840407220 */ /* 0x000fe20000400000 */
[----:B------:R-:W-:Y:S01]  /*7820*/  F2FP.F16.F32.PACK_AB R76, RZ, R76 ;  /* 0x0000004cff4c723e */ /* 0x000fe200000000ff */
[----:B------:R-:W-:Y:S01]  /*7830*/  FMUL R65, R65, R104 ;  /* 0x0000006841417220 */ /* 0x000fe20000400000 */
[----:B------:R-:W-:Y:S01]  /*7840*/  F2FP.F16.F32.PACK_AB R77, RZ, R77 ;  /* 0x0000004dff4d723e */ /* 0x000fe200000000ff */
[----:B0-----:R-:W-:Y:S01]  /*7850*/  @P3 IMAD.MOV.U32 R12, RZ, RZ, R14 ;  /* 0x000000ffff0c3224 */ /* 0x001fe200078e000e */
[----:B------:R-:W-:Y:S01]  /*7860*/  F2FP.F16.F32.PACK_AB R79, RZ, R79 ;  /* 0x0000004fff4f723e */ /* 0x000fe200000000ff */
[----:B------:R-:W-:Y:S01]  /*7870*/  @P3 IMAD.MOV.U32 R13, RZ, RZ, R15 ;  /* 0x000000ffff0d3224 */ /* 0x000fe200078e000f */
[----:B------:R-:W-:Y:S01]  /*7880*/  F2FP.F16.F32.PACK_AB R78, RZ, R78 ;  /* 0x0000004eff4e723e */ /* 0x000fe200000000ff */
[-C--:B------:R-:W-:Y:S01]  /*7890*/  FMUL R67, R67, R104.reuse ;  /* 0x0000006843437220 */ /* 0x080fe20000400000 */
[----:B------:R-:W-:Y:S01]  /*78a0*/  FMUL R66, R66, R104 ;  /* 0x0000006842427220 */ /* 0x000fe20000400000 */
[----:B------:R-:W-:Y:S01]  /*78b0*/  F2FP.F16.F32.PACK_AB R64, RZ, R64 ;  /* 0x00000040ff40723e */ /* 0x000fe200000000ff */
[----:B------:R0:W-:Y:S01]  /*78c0*/  @P3 STG.E.U16 desc[UR40][R12.64+0x10], R94 ;  /* 0x0000105e0c003986 */ /* 0x0001e2000c101528 */
[----:B------:R-:W-:Y:S01]  /*78d0*/  ISETP.GT.AND P3, PT, R3, 0x8, P2 ;  /* 0x000000080300780c */ /* 0x000fe20001764270 */
[-C--:B------:R-:W-:Y:S01]  /*78e0*/  FMUL R68, R68, R104.reuse ;  /* 0x0000006844447220 */ /* 0x080fe20000400000 */
[----:B------:R-:W-:Y:S01]  /*78f0*/  F2FP.F16.F32.PACK_AB R65, RZ, R65 ;  /* 0x00000041ff41723e */ /* 0x000fe200000000ff */
[----:B------:R1:W-:Y:S01]  /*7900*/  @P1 STG.E.U16 desc[UR40][R14.64+0x12], R95 ;  /* 0x0000125f0e001986 */ /* 0x0003e2000c101528 */
[----:B------:R-:W-:Y:S01]  /*7910*/  ISETP.GT.AND P1, PT, R6, 0x18, PT ;  /* 0x000000180600780c */ /* 0x000fe20003f24270 */
[-C--:B------:R-:W-:Y:S01]  /*7920*/  FMUL R69, R69, R104.reuse ;  /* 0x0000006845457220 */ /* 0x080fe20000400000 */
[----:B------:R-:W-:Y:S01]  /*7930*/  F2FP.F16.F32.PACK_AB R67, RZ, R67 ;  /* 0x00000043ff43723e */ /* 0x000fe200000000ff */
[----:B------:R1:W-:Y:S01]  /*7940*/  @P5 STG.E.U16 desc[UR40][R8.64+0x22], R81 ;  /* 0x0000225108005986 */ /* 0x0003e2000c101528 */
[C---:B------:R-:W-:Y:S01]  /*7950*/  ISETP.GT.AND P5, PT, R3.reuse, 0x8, P0 ;  /* 0x000000080300780c */ /* 0x040fe200007a4270 */
[----:B------:R-:W-:Y:S01]  /*7960*/  FMUL R70, R70, R104 ;  /* 0x0000006846467220 */ /* 0x000fe20000400000 */
[----:B------:R-:W-:Y:S01]  /*7970*/  F2FP.F16.F32.PACK_AB R66, RZ, R66 ;  /* 0x00000042ff42723e */ /* 0x000fe200000000ff */
[----:B------:R1:W-:Y:S01]  /*7980*/  @P4 STG.E.U16 desc[UR40][R8.64+0x20], R80 ;  /* 0x0000205008004986 */ /* 0x0003e2000c101528 */
[----:B------:R-:W-:Y:S01]  /*7990*/  ISETP.GT.AND P4, PT, R3, RZ, P1 ;  /* 0x000000ff0300720c */ /* 0x000fe20000f84270 */
[----:B------:R-:W-:Y:S01]  /*79a0*/  FMUL R71, R71, R104 ;  /* 0x0000006847477220 */ /* 0x000fe20000400000 */
[----:B------:R-:W-:Y:S01]  /*79b0*/  F2FP.F16.F32.PACK_AB R68, RZ, R68 ;  /* 0x00000044ff44723e */ /* 0x000fe200000000ff */
[----:B------:R1:W-:Y:S01]  /*79c0*/  @P3 STG.E.U16 desc[UR40][R10.64+0x20], R82 ;  /* 0x000020520a003986 */ /* 0x0003e2000c101528 */
[----:B------:R-:W-:Y:S01]  /*79d0*/  ISETP.GT.AND P3, PT, R6, 0x19, PT ;  /* 0x000000190600780c */ /* 0x000fe20003f64270 */
[-C--:B------:R-:W-:Y:S01]  /*79e0*/  FMUL R56, R56, R104.reuse ;  /* 0x0000006838387220 */ /* 0x080fe20000400000 */
[----:B------:R-:W-:Y:S01]  /*79f0*/  F2FP.F16.F32.PACK_AB R69, RZ, R69 ;  /* 0x00000045ff45723e */ /* 0x000fe200000000ff */
[----:B------:R-:W-:Y:S01]  /*7a00*/  FMUL R57, R57, R104 ;  /* 0x0000006839397220 */ /* 0x000fe20000400000 */
[----:B------:R-:W-:Y:S01]  /*7a10*/  F2FP.F16.F32.PACK_AB R70, RZ, R70 ;  /* 0x00000046ff46723e */ /* 0x000fe200000000ff */
[----:B------:R1:W-:Y:S01]  /*7a20*/  @P5 STG.E.U16 desc[UR40][R10.64+0x22], R83 ;  /* 0x000022530a005986 */ /* 0x0003e2000c101528 */
[C---:B------:R-:W-:Y:S01]  /*7a30*/  ISETP.GT.AND P5, PT, R3.reuse, RZ, P3 ;  /* 0x000000ff0300720c */ /* 0x040fe20001fa4270 */
[-C--:B------:R-:W-:Y:S01]  /*7a40*/  FMUL R58, R58, R104.reuse ;  /* 0x000000683a3a7220 */ /* 0x080fe20000400000 */
[----:B------:R-:W-:Y:S01]  /*7a50*/  F2FP.F16.F32.PACK_AB R71, RZ, R71 ;  /* 0x00000047ff47723e */ /* 0x000fe200000000ff */
[----:B------:R1:W-:Y:S01]  /*7a60*/  @P4 STG.E.U16 desc[UR40][R8.64+0x30], R84 ;  /* 0x0000305408004986 */ /* 0x0003e2000c101528 */
[----:B------:R-:W-:Y:S01]  /*7a70*/  ISETP.GT.AND P4, PT, R3, 0x8, P1 ;  /* 0x000000080300780c */ /* 0x000fe20000f84270 */
[----:B------:R-:W-:Y:S01]  /*7a80*/  FMUL R59, R59, R104 ;  /* 0x000000683b3b7220 */ /* 0x000fe20000400000 */
[----:B------:R-:W-:Y:S01]  /*7a90*/  F2FP.F16.F32.PACK_AB R56, RZ, R56 ;  /* 0x00000038ff38723e */ /* 0x000fe200000000ff */
[-C--:B------:R-:W-:Y:S01]  /*7aa0*/  FMUL R61, R61, R104.reuse ;  /* 0x000000683d3d7220 */ /* 0x080fe20000400000 */
[----:B------:R-:W-:Y:S01]  /*7ab0*/  F2FP.F16.F32.PACK_AB R57, RZ, R57 ;  /* 0x00000039ff39723e */ /* 0x000fe200000000ff */
[----:B------:R-:W-:Y:S01]  /*7ac0*/  FMUL R60, R60, R104 ;  /* 0x000000683c3c7220 */ /* 0x000fe20000400000 */
[----:B------:R-:W-:Y:S01]  /*7ad0*/  F2FP.F16.F32.PACK_AB R58, RZ, R58 ;  /* 0x0000003aff3a723e */ /* 0x000fe200000000ff */
[-C--:B------:R-:W-:Y:S01]  /*7ae0*/  FMUL R62, R62, R104.reuse ;  /* 0x000000683e3e7220 */ /* 0x080fe20000400000 */
[----:B------:R-:W-:Y:S01]  /*7af0*/  F2FP.F16.F32.PACK_AB R59, RZ, R59 ;  /* 0x0000003bff3b723e */ /* 0x000fe200000000ff */
[----:B------:R1:W-:Y:S01]  /*7b00*/  @P5 STG.E.U16 desc[UR40][R8.64+0x32], R85 ;  /* 0x0000325508005986 */ /* 0x0003e2000c101528 */
[----:B------:R-:W-:Y:S01]  /*7b10*/  ISETP.GT.AND P5, PT, R3, 0x8, P3 ;  /* 0x000000080300780c */ /* 0x000fe20001fa4270 */
[-C--:B------:R-:W-:Y:S01]  /*7b20*/  FMUL R63, R63, R104.reuse ;  /* 0x000000683f3f7220 */ /* 0x080fe20000400000 */
[----:B------:R-:W-:Y:S01]  /*7b30*/  F2FP.F16.F32.PACK_AB R61, RZ, R61 ;  /* 0x0000003dff3d723e */ /* 0x000fe200000000ff */
[----:B------:R1:W-:Y:S01]  /*7b40*/  @P4 STG.E.U16 desc[UR40][R10.64+0x30], R86 ;  /* 0x000030560a004986 */ /* 0x0003e2000c101528 */
[C---:B------:R-:W-:Y:S01]  /*7b50*/  ISETP.GT.AND P4, PT, R3.reuse, 0x80, P2 ;  /* 0x000000800300780c */ /* 0x040fe20001784270 */
[-C--:B------:R-:W-:Y:S01]  /*7b60*/  FMUL R48, R48, R104.reuse ;  /* 0x0000006830307220 */ /* 0x080fe20000400000 */
[----:B------:R-:W-:Y:S01]  /*7b70*/  ISETP.GT.AND P2, PT, R3, 0x88, P2 ;  /* 0x000000880300780c */ /* 0x000fe20001744270 */
[----:B------:R-:W-:Y:S01]  /*7b80*/  FMUL R49, R49, R104 ;  /* 0x0000006831317220 */ /* 0x000fe20000400000 */
[----:B------:R-:W-:Y:S01]  /*7b90*/  F2FP.F16.F32.PACK_AB R60, RZ, R60 ;  /* 0x0000003cff3c723e */ /* 0x000fe200000000ff */
[----:B------:R-:W-:Y:S01]  /*7ba0*/  FMUL R51, R51, R104 ;  /* 0x0000006833337220 */ /* 0x000fe20000400000 */
[----:B------:R-:W-:Y:S01]  /*7bb0*/  F2FP.F16.F32.PACK_AB R62, RZ, R62 ;  /* 0x0000003eff3e723e */ /* 0x000fe200000000ff */
[----:B------:R-:W-:Y:S01]  /*7bc0*/  FMUL R50, R50, R104 ;  /* 0x0000006832327220 */ /* 0x000fe20000400000 */
[----:B------:R-:W-:Y:S01]  /*7bd0*/  F2FP.F16.F32.PACK_AB R63, RZ, R63 ;  /* 0x0000003fff3f723e */ /* 0x000fe200000000ff */
[----:B------:R1:W-:Y:S01]  /*7be0*/  @P5 STG.E.U16 desc[UR40][R10.64+0x32], R87 ;  /* 0x000032570a005986 */ /* 0x0003e2000c101528 */
[----:B0-----:R-:W-:Y:S01]  /*7bf0*/  IADD3 R12, P5, R23, R4, RZ ;  /* 0x00000004170c7210 */ /* 0x001fe20007fbe0ff */
[----:B------:R-:W-:Y:S01]  /*7c00*/  FMUL R52, R52, R104 ;  /* 0x0000006834347220 */ /* 0x000fe20000400000 */
[----:B------:R-:W-:Y:S01]  /*7c10*/  F2FP.F16.F32.PACK_AB R48, RZ, R48 ;  /* 0x00000030ff30723e */ /* 0x000fe200000000ff */
[----:B------:R1:W-:Y:S01]  /*7c20*/  @P4 STG.E.U16 desc[UR40][R4.64+0x20], R72 ;  /* 0x0000204804004986 */ /* 0x0003e2000c101528 */
[----:B------:R-:W-:Y:S01]  /*7c30*/  ISETP.GT.AND P4, PT, R3, 0x80, P0 ;  /* 0x000000800300780c */ /* 0x000fe20000784270 */
[----:B------:R-:W-:Y:S01]  /*7c40*/  IMAD.X R13, R7, 0x1, R5, P5 ;  /* 0x00000001070d7824 */ /* 0x000fe200028e0605 */
[----:B------:R-:W-:Y:S01]  /*7c50*/  ISETP.GT.AND P0, PT, R3, 0x88, P0 ;  /* 0x000000880300780c */ /* 0x000fe20000704270 */
[-C--:B------:R-:W-:Y:S01]  /*7c60*/  FMUL R53, R53, R104.reuse ;  /* 0x0000006835357220 */ /* 0x080fe20000400000 */
[----:B------:R-:W-:Y:S01]  /*7c70*/  F2FP.F16.F32.PACK_AB R49, RZ, R49 ;  /* 0x00000031ff31723e */ /* 0x000fe200000000ff */
[-C--:B------:R-:W-:Y:S01]  /*7c80*/  FMUL R54, R54, R104.reuse ;  /* 0x0000006836367220 */ /* 0x080fe20000400000 */
[----:B------:R-:W-:Y:S01]  /*7c90*/  F2FP.F16.F32.PACK_AB R51, RZ, R51 ;  /* 0x00000033ff33723e */ /* 0x000fe200000000ff */
[----:B------:R-:W-:Y:S01]  /*7ca0*/  FMUL R55, R55, R104 ;  /* 0x0000006837377220 */ /* 0x000fe20000400000 */
[----:B------:R-:W-:Y:S01]  /*7cb0*/  F2FP.F16.F32.PACK_AB R50, RZ, R50 ;  /* 0x00000032ff32723e */ /* 0x000fe200000000ff */
[----:B------:R-:W-:Y:S01]  /*7cc0*/  FMUL R40, R40, R104 ;  /* 0x0000006828287220 */ /* 0x000fe20000400000 */
[----:B------:R-:W-:Y:S01]  /*7cd0*/  F2FP.F16.F32.PACK_AB R52, RZ, R52 ;  /* 0x00000034ff34723e */ /* 0x000fe200000000ff */
[-C--:B------:R-:W-:Y:S01]  /*7ce0*/  FMUL R41, R41, R104.reuse ;  /* 0x0000006829297220 */ /* 0x080fe20000400000 */
[----:B------:R-:W-:Y:S01]  /*7cf0*/  F2FP.F16.F32.PACK_AB R53, RZ, R53 ;  /* 0x00000035ff35723e */ /* 0x000fe200000000ff */
[----:B------:R1:W-:Y:S01]  /*7d00*/  @P4 STG.E.U16 desc[UR40][R4.64+0x22], R73 ;  /* 0x0000224904004986 */ /* 0x0003e2000c101528 */
[C---:B------:R-:W-:Y:S01]  /*7d10*/  ISETP.GT.AND P4, PT, R3.reuse, 0x80, P1 ;  /* 0x000000800300780c */ /* 0x040fe20000f84270 */
[-C--:B------:R-:W-:Y:S01]  /*7d20*/  FMUL R42, R42, R104.reuse ;  /* 0x000000682a2a7220 */ /* 0x080fe20000400000 */
[C---:B------:R-:W-:Y:S01]  /*7d30*/  ISETP.GT.AND P1, PT, R3.reuse, 0x88, P1 ;  /* 0x000000880300780c */ /* 0x040fe20000f24270 */
[----:B------:R1:W-:Y:S01]  /*7d40*/  @P2 STG.E.U16 desc[UR40][R12.64+0x20], R74 ;  /* 0x0000204a0c002986 */ /* 0x0003e2000c101528 */
[----:B------:R-:W-:Y:S01]  /*7d50*/  ISETP.GT.AND P2, PT, R3, 0x80, P3 ;  /* 0x000000800300780c */ /* 0x000fe20001f44270 */
[----:B------:R-:W-:Y:S01]  /*7d60*/  FMUL R43, R43, R104 ;  /* 0x000000682b2b7220 */ /* 0x000fe20000400000 */
[----:B------:R-:W-:Y:S01]  /*7d70*/  ISETP.GT.AND P3, PT, R3, 0x88, P3 ;  /* 0x000000880300780c */ /* 0x000fe20001f64270 */
[----:B------:R1:W-:Y:S01]  /*7d80*/  @P0 STG.E.U16 desc[UR40][R12.64+0x22], R75 ;  /* 0x0000224b0c000986 */ /* 0x0003e2000c101528 */
[----:B------:R-:W-:Y:S01]  /*7d90*/  F2FP.F16.F32.PACK_AB R54, RZ, R54 ;  /* 0x00000036ff36723e */ /* 0x000fe200000000ff */
[-C--:B------:R-:W-:Y:S01]  /*7da0*/  FMUL R44, R44, R104.reuse ;  /* 0x000000682c2c7220 */ /* 0x080fe20000400000 */
[----:B------:R-:W-:Y:S01]  /*7db0*/  F2FP.F16.F32.PACK_AB R55, RZ, R55 ;  /* 0x00000037ff37723e */ /* 0x000fe200000000ff */
[----:B------:R-:W-:Y:S01]  /*7dc0*/  FMUL R45, R45, R104 ;  /* 0x000000682d2d7220 */ /* 0x000fe20000400000 */
[----:B------:R-:W-:Y:S01]  /*7dd0*/  F2FP.F16.F32.PACK_AB R40, RZ, R40 ;  /* 0x00000028ff28723e */ /* 0x000fe200000000ff */
[----:B------:R1:W-:Y:S01]  /*7de0*/  @P4 STG.E.U16 desc[UR40][R4.64+0x30], R76 ;  /* 0x0000304c04004986 */ /* 0x0003e2000c101528 */
[----:B------:R-:W-:Y:S01]  /*7df0*/  F2FP.F16.F32.PACK_AB R41, RZ, R41 ;  /* 0x00000029ff29723e */ /* 0x000fe200000000ff */
[----:B------:R-:W-:Y:S01]  /*7e00*/  FMUL R46, R46, R104 ;  /* 0x000000682e2e7220 */ /* 0x000fe20000400000 */
[----:B------:R-:W-:Y:S01]  /*7e10*/  F2FP.F16.F32.PACK_AB R42, RZ, R42 ;  /* 0x0000002aff2a723e */ /* 0x000fe200000000ff */
[----:B------:R1:W-:Y:S01]  /*7e20*/  @P2 STG.E.U16 desc[UR40][R4.64+0x32], R77 ;  /* 0x0000324d04002986 */ /* 0x0003e2000c101528 */
[C---:B------:R-:W-:Y:S01]  /*7e30*/  ISETP.GT.AND P2, PT, R6.reuse, 0x21, PT ;  /* 0x000000210600780c */ /* 0x040fe20003f44270 */
[-C--:B------:R-:W-:Y:S01]  /*7e40*/  FMUL R47, R47, R104.reuse ;  /* 0x000000682f2f7220 */ /* 0x080fe20000400000 */
[----:B------:R-:W-:Y:S01]  /*7e50*/  F2FP.F16.F32.PACK_AB R43, RZ, R43 ;  /* 0x0000002bff2b723e */ /* 0x000fe200000000ff */
[----:B------:R1:W-:Y:S01]  /*7e60*/  @P3 STG.E.U16 desc[UR40][R12.64+0x32], R79 ;  /* 0x0000324f0c003986 */ /* 0x0003e2000c101528 */
[----:B------:R-:W-:Y:S01]  /*7e70*/  ISETP.GT.AND P3, PT, R6, 0x20, PT ;  /* 0x000000200600780c */ /* 0x000fe20003f64270 */
[-C--:B------:R-:W-:Y:S01]  /*7e80*/  FMUL R32, R32, R104.reuse ;  /* 0x0000006820207220 */ /* 0x080fe20000400000 */
[C---:B------:R-:W-:Y:S01]  /*7e90*/  ISETP.GT.AND P4, PT, R3.reuse, RZ, P2 ;  /* 0x000000ff0300720c */ /* 0x040fe20001784270 */
[----:B------:R1:W-:Y:S01]  /*7ea0*/  @P1 STG.E.U16 desc[UR40][R12.64+0x30], R78 ;  /* 0x0000304e0c001986 */ /* 0x0003e2000c101528 */
[----:B------:R-:W-:Y:S01]  /*7eb0*/  ISETP.GT.AND P0, PT, R3, RZ, P3 ;  /* 0x000000ff0300720c */ /* 0x000fe20001f04270 */
[-C--:B------:R-:W-:Y:S01]  /*7ec0*/  FMUL R33, R33, R104.reuse ;  /* 0x0000006821217220 */ /* 0x080fe20000400000 */
[C---:B------:R-:W-:Y:S01]  /*7ed0*/  ISETP.GT.AND P1, PT, R3.reuse, 0x8, P2 ;  /* 0x000000080300780c */ /* 0x040fe20001724270 */
[-C--:B------:R-:W-:Y:S01]  /*7ee0*/  FMUL R34, R34, R104.reuse ;  /* 0x0000006822227220 */ /* 0x080fe20000400000 */
[----:B------:R-:W-:Y:S01]  /*7ef0*/  ISETP.GT.AND P5, PT, R3, 0x8, P3 ;  /* 0x000000080300780c */ /* 0x000fe20001fa4270 */
[----:B------:R-:W-:Y:S01]  /*7f00*/  FMUL R35, R35, R104 ;  /* 0x0000006823237220 */ /* 0x000fe20000400000 */
        /* <DEDUP_REMOVED lines=15> */
[----:B------:R-:W-:Y:S01]  /*8000*/  FMUL R24, R24, R104 ;  /* 0x0000006818187220 */ /* 0x000fe20000400000 */
[----:B------:R-:W-:Y:S01]  /*8010*/  F2FP.F16.F32.PACK_AB R34, RZ, R34 ;  /* 0x00000022ff22723e */ /* 0x000fe200000000ff */
[----:B------:R1:W-:Y:S01]  /*8020*/  @P5 STG.E.U16 desc[UR40][R10.64+0x40], R66 ;  /* 0x000040420a005986 */ /* 0x0003e2000c101528 */
[----:B------:R-:W-:Y:S01]  /*8030*/  ISETP.GT.AND P5, PT, R3, RZ, P0 ;  /* 0x000000ff0300720c */ /* 0x000fe200007a4270 */
[-C--:B------:R-:W-:Y:S01]  /*8040*/  FMUL R25, R25, R104.reuse ;  /* 0x0000006819197220 */ /* 0x080fe20000400000 */
[----:B------:R-:W-:Y:S01]  /*8050*/  ISETP.GT.AND P4, PT, R3, RZ, P1 ;  /* 0x000000ff0300720c */ /* 0x000fe20000f84270 */
        /* <DEDUP_REMOVED lines=12> */
[----:B------:R-:W-:Y:S01]  /*8120*/  FMUL R31, R31, R104 ;  /* 0x000000681f1f7220 */ /* 0x000fe20000400000 */
[----:B------:R-:W-:Y:S01]  /*8130*/  F2FP.F16.F32.PACK_AB R24, RZ, R24 ;  /* 0x00000018ff18723e */ /* 0x000fe200000000ff */
[----:B------:R1:W-:Y:S01]  /*8140*/  @P4 STG.E.U16 desc[UR40][R8.64+0x52], R69 ;  /* 0x0000524508004986 */ /* 0x0003e2000c101528 */
[----:B------:R-:W-:-:S02]  /*8150*/  ISETP.GT.AND P4, PT, R3, 0x8, P1 ;  /* 0x000000080300780c */ /* 0x000fc40000f84270 */
[----:B------:R-:W-:Y:S02]  /*8160*/  F2FP.F16.F32.PACK_AB R25, RZ, R25 ;  /* 0x00000019ff19723e */ /* 0x000fe400000000ff */
[----:B------:R-:W-:Y:S02]  /*8170*/  F2FP.F16.F32.PACK_AB R26, RZ, R26 ;  /* 0x0000001aff1a723e */ /* 0x000fe400000000ff */
[----:B------:R-:W-:Y:S02]  /*8180*/  F2FP.F16.F32.PACK_AB R27, RZ, R27 ;  /* 0x0000001bff1b723e */ /* 0x000fe400000000ff */
[----:B------:R-:W-:Y:S01]  /*8190*/  F2FP.F16.F32.PACK_AB R28, RZ, R28 ;  /* 0x0000001cff1c723e */ /* 0x000fe200000000ff */
[----:B------:R1:W-:Y:S01]  /*81a0*/  @P5 STG.E.U16 desc[UR40][R10.64+0x50], R70 ;  /* 0x000050460a005986 */ /* 0x0003e2000c101528 */
[C---:B------:R-:W-:Y:S02]  /*81b0*/  ISETP.GT.AND P5, PT, R3.reuse, 0x80, P3 ;  /* 0x000000800300780c */ /* 0x040fe40001fa4270 */
[C---:B------:R-:W-:Y:S01]  /*81c0*/  ISETP.GT.AND P3, PT, R3.reuse, 0x88, P3 ;  /* 0x000000880300780c */ /* 0x040fe20001f64270 */
[----:B------:R1:W-:Y:S01]  /*81d0*/  @P4 STG.E.U16 desc[UR40][R10.64+0x52], R71 ;  /* 0x000052470a004986 */ /* 0x0003e2000c101528 */
[----:B------:R-:W-:-:S02]  /*81e0*/  ISETP.GT.AND P4, PT, R3, 0x80, P2 ;  /* 0x000000800300780c */ /* 0x000fc40001784270 */
[C---:B------:R-:W-:Y:S02]  /*81f0*/  ISETP.GT.AND P2, PT, R3.reuse, 0x88, P2 ;  /* 0x000000880300780c */ /* 0x040fe40001744270 */
[----:B------:R-:W-:Y:S02]  /*8200*/  F2FP.F16.F32.PACK_AB R29, RZ, R29 ;  /* 0x0000001dff1d723e */ /* 0x000fe400000000ff */
[----:B------:R-:W-:Y:S02]  /*8210*/  F2FP.F16.F32.PACK_AB R30, RZ, R30 ;  /* 0x0000001eff1e723e */ /* 0x000fe400000000ff */
[----:B------:R-:W-:Y:S01]  /*8220*/  F2FP.F16.F32.PACK_AB R31, RZ, R31 ;  /* 0x0000001fff1f723e */ /* 0x000fe200000000ff */
[----:B------:R1:W-:Y:S04]  /*8230*/  @P5 STG.E.U16 desc[UR40][R4.64+0x40], R56 ;  /* 0x0000403804005986 */ /* 0x0003e8000c101528 */
[----:B------:R1:W-:Y:S01]  /*8240*/  @P4 STG.E.U16 desc[UR40][R4.64+0x42], R57 ;  /* 0x0000423904004986 */ /* 0x0003e2000c101528 */
[----:B------:R-:W-:-:S02]  /*8250*/  ISETP.GT.AND P4, PT, R3, 0x80, P0 ;  /* 0x000000800300780c */ /* 0x000fc40000784270 */
[C---:B------:R-:W-:Y:S01]  /*8260*/  ISETP.GT.AND P0, PT, R3.reuse, 0x88, P0 ;  /* 0x000000880300780c */ /* 0x040fe20000704270 */
[----:B------:R1:W-:Y:S01]  /*8270*/  @P3 STG.E.U16 desc[UR40][R12.64+0x40], R58 ;  /* 0x0000403a0c003986 */ /* 0x0003e2000c101528 */
[C---:B------:R-:W-:Y:S02]  /*8280*/  ISETP.GT.AND P3, PT, R3.reuse, 0x80, P1 ;  /* 0x000000800300780c */ /* 0x040fe40000f64270 */
[----:B------:R-:W-:Y:S01]  /*8290*/  ISETP.GT.AND P1, PT, R3, 0x88, P1 ;  /* 0x000000880300780c */ /* 0x000fe20000f24270 */
[----:B------:R1:W-:Y:S01]  /*82a0*/  @P2 STG.E.U16 desc[UR40][R12.64+0x42], R59 ;  /* 0x0000423b0c002986 */ /* 0x0003e2000c101528 */
[----:B------:R-:W-:-:S05]  /*82b0*/  ISETP.GT.AND P2, PT, R6, 0x31, PT ;  /* 0x000000310600780c */ /* 0x000fca0003f44270 */
[----:B------:R1:W-:Y:S01]  /*82c0*/  @P4 STG.E.U16 desc[UR40][R4.64+0x50], R60 ;  /* 0x0000503c04004986 */ /* 0x0003e2000c101528 */
[----:B------:R-:W-:-:S03]  /*82d0*/  ISETP.GT.AND P4, PT, R3, RZ, P2 ;  /* 0x000000ff0300720c */ /* 0x000fc60001784270 */
[----:B------:R1:W-:Y:S01]  /*82e0*/  @P3 STG.E.U16 desc[UR40][R4.64+0x52], R61 ;  /* 0x0000523d04003986 */ /* 0x0003e2000c101528 */
[----:B------:R-:W-:-:S03]  /*82f0*/  ISETP.GT.AND P3, PT, R6, 0x30, PT ;  /* 0x000000300600780c */ /* 0x000fc60003f64270 */
[----:B------:R1:W-:Y:S01]  /*8300*/  @P0 STG.E.U16 desc[UR40][R12.64+0x50], R62 ;  /* 0x0000503e0c000986 */ /* 0x0003e2000c101528 */
[C---:B------:R-:W-:Y:S02]  /*8310*/  ISETP.GT.AND P0, PT, R3.reuse, RZ, P3 ;  /* 0x000000ff0300720c */ /* 0x040fe40001f04270 */
[C---:B------:R-:W-:Y:S01]  /*8320*/  ISETP.GT.AND P5, PT, R3.reuse, 0x8, P3 ;  /* 0x000000080300780c */ /* 0x040fe20001fa4270 */
[----:B------:R1:W-:Y:S01]  /*8330*/  @P1 STG.E.U16 desc[UR40][R12.64+0x52], R63 ;  /* 0x0000523f0c001986 */ /* 0x0003e2000c101528 */
[----:B------:R-:W-:-:S03]  /*8340*/  ISETP.GT.AND P1, PT, R3, 0x8, P2 ;  /* 0x000000080300780c */ /* 0x000fc60001724270 */
[----:B------:R1:W-:Y:S06]  /*8350*/  @P4 STG.E.U16 desc[UR40][R8.64+0x62], R49 ;  /* 0x0000623108004986 */ /* 0x0003ec000c101528 */
[----:B------:R1:W-:Y:S01]  /*8360*/  @P0 STG.E.U16 desc[UR40][R8.64+0x60], R48 ;  /* 0x0000603008000986 */ /* 0x0003e2000c101528 */
[----:B------:R-:W-:-:S03]  /*8370*/  ISETP.GT.AND P0, PT, R6, 0x38, PT ;  /* 0x000000380600780c */ /* 0x000fc60003f04270 */
[----:B------:R1:W-:Y:S01]  /*8380*/  @P1 STG.E.U16 desc[UR40][R10.64+0x62], R51 ;  /* 0x000062330a001986 */ /* 0x0003e2000c101528 */
[----:B------:R-:W-:-:S03]  /*8390*/  ISETP.GT.AND P1, PT, R6, 0x39, PT ;  /* 0x000000390600780c */ /* 0x000fc60003f24270 */
[----:B------:R1:W-:Y:S01]  /*83a0*/  @P5 STG.E.U16 desc[UR40][R10.64+0x60], R50 ;  /* 0x000060320a005986 */ /* 0x0003e2000c101528 */
[C---:B------:R-:W-:Y:S02]  /*83b0*/  ISETP.GT.AND P5, PT, R3.reuse, RZ, P0 ;  /* 0x000000ff0300720c */ /* 0x040fe400007a4270 */
[----:B------:R-:W-:-:S11]  /*83c0*/  ISETP.GT.AND P4, PT, R3, RZ, P1 ;  /* 0x000000ff0300720c */ /* 0x000fd60000f84270 */
[----:B------:R1:W-:Y:S01]  /*83d0*/  @P5 STG.E.U16 desc[UR40][R8.64+0x70], R52 ;  /* 0x0000703408005986 */ /* 0x0003e2000c101528 */
[----:B------:R-:W-:-:S03]  /*83e0*/  ISETP.GT.AND P5, PT, R3, 0x8, P0 ;  /* 0x000000080300780c */ /* 0x000fc600007a4270 */
[----:B------:R1:W-:Y:S01]  /*83f0*/  @P4 STG.E.U16 desc[UR40][R8.64+0x72], R53 ;  /* 0x0000723508004986 */ /* 0x0003e2000c101528 */
[----:B------:R-:W-:-:S09]  /*8400*/  ISETP.GT.AND P4, PT, R3, 0x8, P1 ;  /* 0x000000080300780c */ /* 0x000fd20000f84270 */
[----:B------:R1:W-:Y:S01]  /*8410*/  @P5 STG.E.U16 desc[UR40][R10.64+0x70], R54 ;  /* 0x000070360a005986 */ /* 0x0003e2000c101528 */
[C---:B------:R-:W-:Y:S02]  /*8420*/  ISETP.GT.AND P5, PT, R3.reuse, 0x80, P3 ;  /* 0x000000800300780c */ /* 0x040fe40001fa4270 */
[C---:B------:R-:W-:Y:S01]  /*8430*/  ISETP.GT.AND P3, PT, R3.reuse, 0x88, P3 ;  /* 0x000000880300780c */ /* 0x040fe20001f64270 */
[----:B------:R1:W-:Y:S01]  /*8440*/  @P4 STG.E.U16 desc[UR40][R10.64+0x72], R55 ;  /* 0x000072370a004986 */ /* 0x0003e2000c101528 */
[C---:B------:R-:W-:Y:S02]  /*8450*/  ISETP.GT.AND P4, PT, R3.reuse, 0x80, P2 ;  /* 0x000000800300780c */ /* 0x040fe40001784270 */
[----:B------:R-:W-:-:S07]  /*8460*/  ISETP.GT.AND P2, PT, R3, 0x88, P2 ;  /* 0x000000880300780c */ /* 0x000fce0001744270 */
[----:B------:R1:W-:Y:S04]  /*8470*/  @P5 STG.E.U16 desc[UR40][R4.64+0x60], R40 ;  /* 0x0000602804005986 */ /* 0x0003e8000c101528 */
[----:B------:R1:W-:Y:S01]  /*8480*/  @P4 STG.E.U16 desc[UR40][R4.64+0x62], R41 ;  /* 0x0000622904004986 */ /* 0x0003e2000c101528 */
[C---:B------:R-:W-:Y:S02]  /*8490*/  ISETP.GT.AND P4, PT, R3.reuse, 0x80, P0 ;  /* 0x000000800300780c */ /* 0x040fe40000784270 */
[C---:B------:R-:W-:Y:S01]  /*84a0*/  ISETP.GT.AND P0, PT, R3.reuse, 0x88, P0 ;  /* 0x000000880300780c */ /* 0x040fe20000704270 */
[----:B------:R1:W-:Y:S01]  /*84b0*/  @P3 STG.E.U16 desc[UR40][R12.64+0x60], R42 ;  /* 0x0000602a0c003986 */ /* 0x0003e2000c101528 */
[C---:B------:R-:W-:Y:S02]  /*84c0*/  ISETP.GT.AND P3, PT, R3.reuse, 0x80, P1 ;  /* 0x000000800300780c */ /* 0x040fe40000f64270 */
[----:B------:R-:W-:Y:S01]  /*84d0*/  ISETP.GT.AND P1, PT, R3, 0x88, P1 ;  /* 0x000000880300780c */ /* 0x000fe20000f24270 */
[----:B------:R1:W-:Y:S06]  /*84e0*/  @P2 STG.E.U16 desc[UR40][R12.64+0x62], R43 ;  /* 0x0000622b0c002986 */ /* 0x0003ec000c101528 */
[----:B------:R1:W-:Y:S04]  /*84f0*/  @P4 STG.E.U16 desc[UR40][R4.64+0x70], R44 ;  /* 0x0000702c04004986 */ /* 0x0003e8000c101528 */
[----:B------:R1:W-:Y:S01]  /*8500*/  @P3 STG.E.U16 desc[UR40][R4.64+0x72], R45 ;  /* 0x0000722d04003986 */ /* 0x0003e2000c101528 */
[----:B------:R-:W-:-:S03]  /*8510*/  ISETP.GT.AND P3, PT, R6, 0x40, PT ;  /* 0x000000400600780c */ /* 0x000fc60003f64270 */
[----:B------:R1:W-:Y:S01]  /*8520*/  @P0 STG.E.U16 desc[UR40][R12.64+0x70], R46 ;  /* 0x0000702e0c000986 */ /* 0x0003e2000c101528 */
[----:B------:R-:W-:Y:S02]  /*8530*/  ISETP.GT.AND P0, PT, R6, 0x41, PT ;  /* 0x000000410600780c */ /* 0x000fe40003f04270 */
[C---:B------:R-:W-:Y:S01]  /*8540*/  ISETP.GT.AND P4, PT, R3.reuse, 0x8, P3 ;  /* 0x000000080300780c */ /* 0x040fe20001f84270 */
[----:B------:R1:W-:Y:S01]  /*8550*/  @P1 STG.E.U16 desc[UR40][R12.64+0x72], R47 ;  /* 0x0000722f0c001986 */ /* 0x0003e2000c101528 */
[C---:B------:R-:W-:Y:S02]  /*8560*/  ISETP.GT.AND P1, PT, R3.reuse, RZ, P3 ;  /* 0x000000ff0300720c */ /* 0x040fe40001f24270 */
[C---:B------:R-:W-:Y:S02]  /*8570*/  ISETP.GT.AND P2, PT, R3.reuse, RZ, P0 ;  /* 0x000000ff0300720c */ /* 0x040fe40000744270 */
[----:B------:R-:W-:-:S09]  /*8580*/  ISETP.GT.AND P5, PT, R3, 0x8, P0 ;  /* 0x000000080300780c */ /* 0x000fd200007a4270 */
[----:B------:R1:W-:Y:S01]  /*8590*/  @P1 STG.E.U16 desc[UR40][R8.64+0x80], R32 ;  /* 0x0000802008001986 */ /* 0x0003e2000c101528 */
[----:B------:R-:W-:-:S03]  /*85a0*/  ISETP.GT.AND P1, PT, R6, 0x48, PT ;  /* 0x000000480600780c */ /* 0x000fc60003f24270 */
[----:B------:R1:W-:Y:S01]  /*85b0*/  @P2 STG.E.U16 desc[UR40][R8.64+0x82], R33 ;  /* 0x0000822108002986 */ /* 0x0003e2000c101528 */
[----:B------:R-:W-:-:S03]  /*85c0*/  ISETP.GT.AND P2, PT, R6, 0x49, PT ;  /* 0x000000490600780c */ /* 0x000fc60003f44270 */
[----:B------:R1:W-:Y:S01]  /*85d0*/  @P4 STG.E.U16 desc[UR40][R10.64+0x80], R34 ;  /* 0x000080220a004986 */ /* 0x0003e2000c101528 */
[----:B------:R-:W-:-:S03]  /*85e0*/  ISETP.GT.AND P4, PT, R3, RZ, P2 ;  /* 0x000000ff0300720c */ /* 0x000fc60001784270 */
[----:B------:R1:W-:Y:S01]  /*85f0*/  @P5 STG.E.U16 desc[UR40][R10.64+0x82], R35 ;  /* 0x000082230a005986 */ /* 0x0003e2000c101528 */
[----:B------:R-:W-:-:S09]  /*8600*/  ISETP.GT.AND P5, PT, R3, RZ, P1 ;  /* 0x000000ff0300720c */ /* 0x000fd20000fa4270 */
        /* <DEDUP_REMOVED lines=10> */
[----:B------:R1:W-:Y:S01]  /*86b0*/  @P4 STG.E.U16 desc[UR40][R4.64+0x80], R24 ;  /* 0x0000801804004986 */ /* 0x0003e2000c101528 */
[C---:B------:R-:W-:Y:S02]  /*86c0*/  ISETP.GT.AND P4, PT, R3.reuse, 0x80, P1 ;  /* 0x000000800300780c */ /* 0x040fe40000f84270 */
[C---:B------:R-:W-:Y:S01]  /*86d0*/  ISETP.GT.AND P1, PT, R3.reuse, 0x88, P1 ;  /* 0x000000880300780c */ /* 0x040fe20000f24270 */
[----:B------:R1:W-:Y:S01]  /*86e0*/  @P5 STG.E.U16 desc[UR40][R4.64+0x82], R25 ;  /* 0x0000821904005986 */ /* 0x0003e2000c101528 */
[C---:B------:R-:W-:Y:S02]  /*86f0*/  ISETP.GT.AND P5, PT, R3.reuse, 0x80, P2 ;  /* 0x000000800300780c */ /* 0x040fe400017a4270 */
[----:B------:R-:W-:Y:S01]  /*8700*/  ISETP.GT.AND P2, PT, R3, 0x88, P2 ;  /* 0x000000880300780c */ /* 0x000fe20001744270 */
[----:B------:R1:W-:Y:S04]  /*8710*/  @P3 STG.E.U16 desc[UR40][R12.64+0x80], R26 ;  /* 0x0000801a0c003986 */ /* 0x0003e8000c101528 */
[----:B------:R1:W-:Y:S04]  /*8720*/  @P0 STG.E.U16 desc[UR40][R12.64+0x82], R27 ;  /* 0x0000821b0c000986 */ /* 0x0003e8000c101528 */
[----:B------:R1:W-:Y:S04]  /*8730*/  @P4 STG.E.U16 desc[UR40][R4.64+0x90], R28 ;  /* 0x0000901c04004986 */ /* 0x0003e8000c101528 */
[----:B------:R1:W-:Y:S04]  /*8740*/  @P5 STG.E.U16 desc[UR40][R4.64+0x92], R29 ;  /* 0x0000921d04005986 */ /* 0x0003e8000c101528 */
[----:B------:R1:W-:Y:S04]  /*8750*/  @P1 STG.E.U16 desc[UR40][R12.64+0x90], R30 ;  /* 0x0000901e0c001986 */ /* 0x0003e8000c101528 */
[----:B------:R1:W-:Y:S02]  /*8760*/  @P2 STG.E.U16 desc[UR40][R12.64+0x92], R31 ;  /* 0x0000921f0c002986 */ /* 0x0003e4000c101528 */
.L_x_184:
[----:B------:R-:W-:Y:S05]  /*8770*/  BSYNC B0 ;  /* 0x0000000000007941 */ /* 0x000fea0003800000 */
.L_x_28:
[----:B------:R-:W-:Y:S01]  /*8780*/  ULDC UR4, c[0x0][0xc] ;  /* 0x0000030000047ab9 */ /* 0x000fe20000000800 */
[----:B------:R-:W-:Y:S01]  /*8790*/  ULDC UR5, c[0x0][0x10] ;  /* 0x0000040000057ab9 */ /* 0x000fe20000000800 */
[----:B------:R-:W2:Y:S01]  /*87a0*/  LDC R3, c[0x0][0x14] ;  /* 0x00000500ff037b82 */ /* 0x000ea20000000800 */
[----:B------:R-:W-:Y:S01]  /*87b0*/  UIMAD.WIDE.U32 UR4, UR4, UR5, URZ ;  /* 0x00000005040472a5 */ /* 0x000fe2000f8e003f */
[----:B------:R-:W-:Y:S02]  /*87c0*/  IMAD.MOV.U32 R107, RZ, RZ, -0x1 ;  /* 0xffffffffff6b7424 */ /* 0x000fe400078e00ff */
[----:B------:R-:W-:-:S03]  /*87d0*/  IMAD.MOV.U32 R23, RZ, RZ, -0x1 ;  /* 0xffffffffff177424 */ /* 0x000fc600078e00ff */
[----:B--2---:R-:W-:-:S04]  /*87e0*/  IMAD.WIDE.U32 R16, R3, UR4, R16 ;  /* 0x0000000403107c25 */ /* 0x004fc8000f8e0010 */
[----:B------:R-:W-:Y:S01]  /*87f0*/  IMAD R3, R3, UR5, RZ ;  /* 0x0000000503037c24 */ /* 0x000fe2000f8e02ff */
[----:B------:R-:W-:Y:S02]  /*8800*/  ULDC.64 UR4, c[0x0][0x650] ;  /* 0x0001940000047ab9 */ /* 0x000fe40000000a00 */
[----:B------:R-:W-:Y:S01]  /*8810*/  ISETP.GE.U32.AND P0, PT, R16, UR4, PT ;  /* 0x0000000410007c0c */ /* 0x000fe2000bf06070 */
[--C-:B------:R-:W-:Y:S01]  /*8820*/  IMAD.IADD R17, R17, 0x1, R3.reuse ;  /* 0x0000000111117824 */ /* 0x100fe200078e0203 */
[----:B------:R-:W-:-:S04]  /*8830*/  PRMT R3, RZ, 0x7610, R3 ;  /* 0x00007610ff037816 */ /* 0x000fc80000000003 */
[----:B------:R-:W-:-:S13]  /*8840*/  ISETP.GE.U32.AND.EX P0, PT, R17, UR5, PT, P0 ;  /* 0x0000000511007c0c */ /* 0x000fda000bf06100 */
[----:B------:R-:W-:Y:S05]  /*8850*/  @P0 BRA `(.L_x_185) ;  /* 0x0000000400640947 */ /* 0x000fea0003800000 */
[----:B-1-34-:R-:W1:Y:S01]  /*8860*/  S2R R12, SR_CTAID.X ;  /* 0x00000000000c7919 */ /* 0x01ae620000002500 */
[----:B0-----:R-:W0:Y:S01]  /*8870*/  LDC.64 R10, c[0x0][0x628] ;  /* 0x00018a00ff0a7b82 */ /* 0x001e220000000a00 */
[----:B------:R-:W-:Y:S01]  /*8880*/  ULDC UR4, c[0x0][0x150] ;  /* 0x0000540000047ab9 */ /* 0x000fe20000000800 */
[----:B------:R-:W-:Y:S01]  /*8890*/  IMAD.MOV.U32 R8, RZ, RZ, R16 ;  /* 0x000000ffff087224 */ /* 0x000fe200078e0010 */
[----:B------:R-:W2:Y:S01]  /*88a0*/  S2R R24, SR_CTAID.Y ;  /* 0x0000000000187919 */ /* 0x000ea20000002600 */
[----:B------:R-:W-:-:S04]  /*88b0*/  IMAD.MOV.U32 R9, RZ, RZ, R17 ;  /* 0x000000ffff097224 */ /* 0x000fc800078e0011 */
[----:B------:R-:W3:Y:S08]  /*88c0*/  LDC R21, c[0x0][0x144] ;  /* 0x00005100ff157b82 */ /* 0x000ef00000000800 */
[----:B------:R-:W4:Y:S08]  /*88d0*/  LDC R0, c[0x0][0x630] ;  /* 0x00018c00ff007b82 */ /* 0x000f300000000800 */
[----:B------:R-:W2:Y:S01]  /*88e0*/  LDC.64 R14, c[0x0][0x620] ;  /* 0x00018800ff0e7b82 */ /* 0x000ea20000000a00 */
[----:B0-----:R-:W-:-:S04]  /*88f0*/  ISETP.NE.U32.AND P0, PT, R10, RZ, PT ;  /* 0x000000ff0a00720c */ /* 0x001fc80003f05070 */
[----:B------:R-:W-:Y:S02]  /*8900*/  ISETP.NE.AND.EX P0, PT, R11, RZ, PT, P0 ;  /* 0x000000ff0b00720c */ /* 0x000fe40003f05300 */
[----:B-1----:R-:W-:-:S05]  /*8910*/  I2FP.F32.U32 R3, R12 ;  /* 0x0000000c00037245 */ /* 0x002fca0000201000 */
[----:B------:R-:W-:-:S04]  /*8920*/  FMUL R3, R3, UR4 ;  /* 0x0000000403037c20 */ /* 0x000fc80008400000 */
[----:B------:R0:W1:Y:S02]  /*8930*/  F2I.U32.TRUNC.NTZ R20, R3 ;  /* 0x0000000300147305 */ /* 0x000064000020f000 */
[----:B---34-:R-:W-:Y:S05]  /*8940*/  @!P0 BRA `(.L_x_186) ;  /* 0x0000000000288947 */ /* 0x018fea0003800000 */
[----:B0-----:R-:W0:Y:S02]  /*8950*/  LDC R3, c[0x0][0x634] ;  /* 0x00018d00ff037b82 */ /* 0x001e240000000800 */
        /* <DEDUP_REMOVED lines=9> */
.L_x_186:
[----:B------:R-:W3:Y:S01]  /*89f0*/  LDC.64 R28, c[0x0][0x640] ;  /* 0x00019000ff1c7b82 */ /* 0x000ee20000000a00 */
[-CC-:B------:R-:W-:Y:S01]  /*8a00*/  SHF.R.U64 R23, R8, R0.reuse, R9.reuse ;  /* 0x0000000008177219 */ /* 0x180fe20000001209 */
[----:B-1----:R-:W-:Y:S01]  /*8a10*/  IMAD.MOV R20, RZ, RZ, -R20 ;  /* 0x000000ffff147224 */ /* 0x002fe200078e0a14 */
[----:B------:R-:W-:Y:S01]  /*8a20*/  SHF.R.U32.HI R0, RZ, R0, R9 ;  /* 0x00000000ff007219 */ /* 0x000fe20000011609 */
[----:B------:R-:W-:Y:S01]  /*8a30*/  ULDC UR4, c[0x0][0x154] ;  /* 0x0000550000047ab9 */ /* 0x000fe20000000800 */
[----:B0-----:R-:W-:Y:S01]  /*8a40*/  IADD3 R3, P0, RZ, -R23, RZ ;  /* 0x80000017ff037210 */ /* 0x001fe20007f1e0ff */
[----:B------:R-:W-:Y:S02]  /*8a50*/  IMAD R21, R21, R20, R12 ;  /* 0x0000001415157224 */ /* 0x000fe400078e020c */
[----:B------:R-:W0:Y:S01]  /*8a60*/  LDC R6, c[0x0][0x618] ;  /* 0x00018600ff067b82 */ /* 0x000e220000000800 */
[----:B------:R-:W-:Y:S02]  /*8a70*/  IMAD.MOV.U32 R7, RZ, RZ, 0x1 ;  /* 0x00000001ff077424 */ /* 0x000fe400078e00ff */
[----:B------:R-:W-:-:S04]  /*8a80*/  IMAD.X R5, RZ, RZ, ~R0, P0 ;  /* 0x000000ffff057224 */ /* 0x000fc800000e0e00 */
[-C--:B--2---:R-:W-:Y:S01]  /*8a90*/  IMAD R0, R5, R14.reuse, RZ ;  /* 0x0000000e05007224 */ /* 0x084fe200078e02ff */
[----:B------:R-:W1:Y:S01]  /*8aa0*/  LDC R8, c[0x0][0x608] ;  /* 0x00018200ff087b82 */ /* 0x000e620000000800 */
[----:B------:R-:W-:-:S04]  /*8ab0*/  IMAD.WIDE.U32 R4, R3, R14, R16 ;  /* 0x0000000e03047225 */ /* 0x000fc800078e0010 */
[----:B------:R-:W-:Y:S01]  /*8ac0*/  IMAD R3, R3, R15, R0 ;  /* 0x0000000f03037224 */ /* 0x000fe200078e0200 */
[----:B------:R-:W-:Y:S02]  /*8ad0*/  I2FP.F32.U32 R0, R24 ;  /* 0x0000001800007245 */ /* 0x000fe40000201000 */
[----:B------:R-:W2:Y:S01]  /*8ae0*/  LDC R26, c[0x0][0x658] ;  /* 0x00019600ff1a7b82 */ /* 0x000ea20000000800 */
[----:B------:R-:W-:Y:S01]  /*8af0*/  IMAD.IADD R3, R5, 0x1, R3 ;  /* 0x0000000105037824 */ /* 0x000fe200078e0203 */
[----:B---3--:R-:W-:Y:S01]  /*8b00*/  ISETP.NE.U32.AND P0, PT, R28, RZ, PT ;  /* 0x000000ff1c00720c */ /* 0x008fe20003f05070 */
[----:B------:R-:W-:Y:S01]  /*8b10*/  FMUL R0, R0, UR4 ;  /* 0x0000000400007c20 */ /* 0x000fe20008400000 */
[----:B------:R-:W-:Y:S02]  /*8b20*/  IMAD.MOV.U32 R5, RZ, RZ, -0x1 ;  /* 0xffffffffff057424 */ /* 0x000fe400078e00ff */
[----:B------:R-:W-:Y:S01]  /*8b30*/  ISETP.NE.AND.EX P0, PT, R29, RZ, PT, P0 ;  /* 0x000000ff1d00720c */ /* 0x000fe20003f05300 */
[----:B------:R3:W4:Y:S01]  /*8b40*/  F2I.U32.TRUNC.NTZ R13, R0 ;  /* 0x00000000000d7305 */ /* 0x000722000020f000 */
[----:B------:R-:W3:Y:S01]  /*8b50*/  LDC R15, c[0x0][0x148] ;  /* 0x00005200ff0f7b82 */ /* 0x000ee20000000800 */
[----:B0-----:R-:W-:-:S02]  /*8b60*/  SHF.R.U64 R12, R4, R6, R3 ;  /* 0x00000006040c7219 */ /* 0x001fc40000001203 */
[----:B------:R-:W-:-:S05]  /*8b70*/  SHF.R.U32.HI R3, RZ, R6, R3 ;  /* 0x00000006ff037219 */ /* 0x000fca0000011603 */
[----:B------:R-:W0:Y:S01]  /*8b80*/  LDC R20, c[0x0][0x600] ;  /* 0x00018000ff147b82 */ /* 0x000e220000000800 */
[-CC-:B-1----:R-:W-:Y:S02]  /*8b90*/  SHF.R.U64 R10, R12, R8.reuse, R3.reuse ;  /* 0x000000080c0a7219 */ /* 0x182fe40000001203 */
[----:B------:R-:W-:-:S05]  /*8ba0*/  SHF.R.U32.HI R3, RZ, R8, R3 ;  /* 0x00000008ff037219 */ /* 0x000fca0000011603 */
[----:B------:R-:W1:Y:S01]  /*8bb0*/  LDC R27, c[0x0][0x648] ;  /* 0x00019200ff1b7b82 */ /* 0x000e620000000800 */
[-C--:B--2---:R-:W-:Y:S02]  /*8bc0*/  SHF.L.U32 R4, R5, R26.reuse, RZ ;  /* 0x0000001a05047219 */ /* 0x084fe400000006ff */
[-CC-:B------:R-:W-:Y:S02]  /*8bd0*/  SHF.R.U64 R14, R10, R26.reuse, R3.reuse ;  /* 0x0000001a0a0e7219 */ /* 0x180fe40000001203 */
[----:B------:R-:W-:Y:S02]  /*8be0*/  SHF.R.U32.HI R5, RZ, R26, R3 ;  /* 0x0000001aff057219 */ /* 0x000fe40000011603 */
[----:B------:R-:W-:Y:S01]  /*8bf0*/  LOP3.LUT R25, RZ, R4, RZ, 0x33, !PT ;  /* 0x00000004ff197212 */ /* 0x000fe200078e33ff */
[----:B------:R-:W2:Y:S01]  /*8c00*/  LDC R30, c[0x0][0x638] ;  /* 0x00018e00ff1e7b82 */ /* 0x000ea20000000800 */
[----:B------:R-:W-:Y:S01]  /*8c10*/  SHF.L.U32 R26, R7, R26, RZ ;  /* 0x0000001a071a7219 */ /* 0x000fe200000006ff */
[----:B------:R-:W-:-:S06]  /*8c20*/  IMAD.MOV.U32 R4, RZ, RZ, R14 ;  /* 0x000000ffff047224 */ /* 0x000fcc00078e000e */
[----:B------:R-:W0:Y:S01]  /*8c30*/  LDC R31, c[0x0][0x610] ;  /* 0x00018400ff1f7b82 */ /* 0x000e220000000800 */
[----:B----4-:R-:W-:Y:S05]  /*8c40*/  @!P0 BRA `(.L_x_187) ;  /* 0x0000000000288947 */ /* 0x010fea0003800000 */
[----:B------:R-:W4:Y:S02]  /*8c50*/  LDC R3, c[0x0][0x64c] ;  /* 0x00019300ff037b82 */ /* 0x000f240000000800 */
[----:B----4-:R-:W-:-:S05]  /*8c60*/  IADD3 R3, P0, R14, R3, RZ ;  /* 0x000000030e037210 */ /* 0x010fca0007f1e0ff */
        /* <DEDUP_REMOVED lines=8> */
.L_x_187:
[----:B------:R-:W-:Y:S01]  /*8cf0*/  ISETP.NE.AND P0, PT, R2, 0x1, PT ;  /* 0x000000010200780c */ /* 0x000fe20003f05270 */
[----:B0-----:R-:W-:Y:S01]  /*8d00*/  VIADD R7, R20, 0xffffffff ;  /* 0xffffffff14077836 */ /* 0x001fe20000000000 */
[----:B-1-3--:R-:W-:Y:S01]  /*8d10*/  SHF.R.U64 R0, R4, R27, R5 ;  /* 0x0000001b04007219 */ /* 0x00afe20000001205 */
[----:B------:R-:W-:Y:S01]  /*8d20*/  IMAD.MOV R13, RZ, RZ, -R13 ;  /* 0x000000ffff0d7224 */ /* 0x000fe200078e0a0d */
[----:B------:R-:W-:Y:S01]  /*8d30*/  LOP3.LUT R5, R10, R25, RZ, 0xc0, !PT ;  /* 0x000000190a057212 */ /* 0x000fe200078ec0ff */
[----:B------:R-:W-:Y:S01]  /*8d40*/  IMAD.MOV.U32 R4, RZ, RZ, 0x1 ;  /* 0x00000001ff047424 */ /* 0x000fe200078e00ff */
[----:B------:R-:W-:Y:S01]  /*8d50*/  LOP3.LUT R12, R12, R7, RZ, 0xc0, !PT ;  /* 0x000000070c0c7212 */ /* 0x000fe200078ec0ff */
[----:B------:R-:W-:Y:S02]  /*8d60*/  IMAD.MOV R3, RZ, RZ, -R0 ;  /* 0x000000ffff037224 */ /* 0x000fe400078e0a00 */
[----:B------:R-:W-:Y:S02]  /*8d70*/  IMAD R0, R26, R0, R5 ;  /* 0x000000001a007224 */ /* 0x000fe400078e0205 */
[----:B--2---:R-:W-:-:S02]  /*8d80*/  IMAD R3, R3, R30, R14 ;  /* 0x0000001e03037224 */ /* 0x004fc400078e020e */
[----:B------:R-:W-:Y:S02]  /*8d90*/  @P0 IMAD R21, R15, R13, R24 ;  /* 0x0000000d0f150224 */ /* 0x000fe400078e0218 */
[----:B------:R-:W-:Y:S01]  /*8da0*/  IMAD R5, R3, R20, R12 ;  /* 0x0000001403057224 */ /* 0x000fe200078e020c */
[----:B------:R-:W-:Y:S01]  /*8db0*/  PRMT R3, R4, 0x7610, R3 ;  /* 0x0000761004037816 */ /* 0x000fe20000000003 */
[----:B------:R-:W-:-:S05]  /*8dc0*/  IMAD R0, R0, R31, R21 ;  /* 0x0000001f00007224 */ /* 0x000fca00078e0215 */
[----:B------:R-:W-:Y:S02]  /*8dd0*/  SEL R107, R5, R0, !P0 ;  /* 0x00000000056b7207 */ /* 0x000fe40004000000 */
[----:B------:R-:W-:-:S07]  /*8de0*/  SEL R0, R0, R5, !P0 ;  /* 0x0000000500007207 */ /* 0x000fce0004000000 */
.L_x_185:
[----:B------:R-:W-:Y:S01]  /*8df0*/  LOP3.LUT P0, RZ, R3, 0xff, RZ, 0xc0, !PT ;  /* 0x000000ff03ff7812 */ /* 0x000fe2000780c0ff */
[----:B------:R-:W-:-:S12]  /*8e00*/  IMAD.MOV.U32 R106, RZ, RZ, R0 ;  /* 0x000000ffff6a7224 */ /* 0x000fd800078e0000 */
[----:B------:R-:W-:Y:S05]  /*8e10*/  @P0 BRA `(.L_x_188) ;  /* 0xffffff80004c0947 */ /* 0x000fea000383ffff */
[----:B------:R-:W-:Y:S05]  /*8e20*/  EXIT ;  /* 0x000000000000794d */ /* 0x000fea0003800000 */
.L_x_3:
[----:B0-----:R-:W-:Y:S01]  /*8e30*/  ULDC.64 UR4, c[0x0][0x650] ;  /* 0x0001940000047ab9 */ /* 0x001fe20000000a00 */
        /* <DEDUP_REMOVED lines=25> */
.L_x_190:
[--C-:B------:R-:W-:Y:S01]  /*8fd0*/  SHF.R.U64 R12, R10, R14, R11.reuse ;  /* 0x0000000e0a0c7219 */ /* 0x100fe2000000120b */
[----:B------:R-:W0:Y:S01]  /*8fe0*/  LDC R22, c[0x0][0x618] ;  /* 0x00018600ff167b82 */ /* 0x000e220000000800 */
[----:B------:R-:W-:Y:S01]  /*8ff0*/  I2FP.F32.U32 R6, R4 ;  /* 0x0000000400067245 */ /* 0x000fe20000201000 */
[----:B------:R-:W-:Y:S01]  /*9000*/  ULDC UR4, c[0x0][0x150] ;  /* 0x0000540000047ab9 */ /* 0x000fe20000000800 */
[----:B------:R-:W-:Y:S02]  /*9010*/  SHF.R.U32.HI R5, RZ, R14, R11 ;  /* 0x0000000eff057219 */ /* 0x000fe4000001160b */
[----:B------:R-:W-:Y:S01]  /*9020*/  IADD3 R9, P0, RZ, -R12, RZ ;  /* 0x8000000cff097210 */ /* 0x000fe20007f1e0ff */
[----:B------:R-:W-:Y:S01]  /*9030*/  FMUL R11, R6, UR4 ;  /* 0x00000004060b7c20 */ /* 0x000fe20008400000 */
[----:B------:R-:W-:Y:S01]  /*9040*/  ULDC UR4, c[0x0][0x154] ;  /* 0x0000550000047ab9 */ /* 0x000fe20000000800 */
[----:B------:R-:W1:Y:S02]  /*9050*/  LDC.64 R24, c[0x0][0x640] ;  /* 0x00019000ff187b82 */ /* 0x000e640000000a00 */
[----:B------:R-:W-:-:S02]  /*9060*/  IMAD.X R5, RZ, RZ, ~R5, P0 ;  /* 0x000000ffff057224 */ /* 0x000fc400000e0e05 */
[----:B------:R-:W2:Y:S01]  /*9070*/  F2I.U32.TRUNC.NTZ R11, R11 ;  /* 0x0000000b000b7305 */ /* 0x000ea2000020f000 */
[----:B------:R-:W-:-:S03]  /*9080*/  IMAD.WIDE.U32 R6, R9, R20, R16 ;  /* 0x0000001409067225 */ /* 0x000fc600078e0010 */
[----:B------:R-:W3:Y:S01]  /*9090*/  LDC R13, c[0x0][0x144] ;  /* 0x00005100ff0d7b82 */ /* 0x000ee20000000800 */
[----:B------:R-:W-:-:S04]  /*90a0*/  IMAD R8, R5, R20, RZ ;  /* 0x0000001405087224 */ /* 0x000fc800078e02ff */
[----:B------:R-:W-:Y:S02]  /*90b0*/  IMAD R5, R9, R21, R8 ;  /* 0x0000001509057224 */ /* 0x000fe400078e0208 */
[----:B------:R-:W-:Y:S01]  /*90c0*/  IMAD.MOV.U32 R8, RZ, RZ, -0x1 ;  /* 0xffffffffff087424 */ /* 0x000fe200078e00ff */
[----:B------:R-:W4:Y:S01]  /*90d0*/  LDC R14, c[0x0][0x608] ;  /* 0x00018200ff0e7b82 */ /* 0x000f220000000800 */
[----:B------:R-:W-:Y:S01]  /*90e0*/  IMAD.IADD R5, R7, 0x1, R5 ;  /* 0x0000000107057824 */ /* 0x000fe200078e0205 */
[----:B------:R-:W-:-:S04]  /*90f0*/  I2FP.F32.U32 R7, R3 ;  /* 0x0000000300077245 */ /* 0x000fc80000201000 */
[-C--:B0-----:R-:W-:Y:S01]  /*9100*/  SHF.R.U64 R10, R6, R22.reuse, R5 ;  /* 0x00000016060a7219 */ /* 0x081fe20000001205 */
[----:B--2---:R-:W-:Y:S01]  /*9110*/  IMAD.MOV R6, RZ, RZ, -R11 ;  /* 0x000000ffff067224 */ /* 0x004fe200078e0a0b */
[----:B------:R-:W0:Y:S01]  /*9120*/  LDC R9, c[0x0][0x658] ;  /* 0x00019600ff097b82 */ /* 0x000e220000000800 */
[----:B-1----:R-:W-:Y:S01]  /*9130*/  ISETP.NE.U32.AND P0, PT, R24, RZ, PT ;  /* 0x000000ff1800720c */ /* 0x002fe20003f05070 */
[----:B------:R-:W-:Y:S01]  /*9140*/  FMUL R7, R7, UR4 ;  /* 0x0000000407077c20 */ /* 0x000fe20008400000 */
[----:B------:R-:W-:Y:S02]  /*9150*/  SHF.R.U32.HI R5, RZ, R22, R5 ;  /* 0x00000016ff057219 */ /* 0x000fe40000011605 */
[----:B------:R-:W-:-:S03]  /*9160*/  ISETP.NE.AND.EX P0, PT, R25, RZ, PT, P0 ;  /* 0x000000ff1900720c */ /* 0x000fc60003f05300 */
[----:B------:R-:W1:Y:S01]  /*9170*/  LDC R20, c[0x0][0x148] ;  /* 0x00005200ff147b82 */ /* 0x000e620000000800 */
[----:B---3--:R-:W-:Y:S02]  /*9180*/  IMAD R23, R13, R6, R4 ;  /* 0x000000060d177224 */ /* 0x008fe400078e0204 */
[----:B------:R-:W-:-:S05]  /*9190*/  IMAD.MOV.U32 R6, RZ, RZ, 0x1 ;  /* 0x00000001ff067424 */ /* 0x000fca00078e00ff */
[----:B------:R-:W2:Y:S01]  /*91a0*/  LDC R21, c[0x0][0x600] ;  /* 0x00018000ff157b82 */ /* 0x000ea20000000800 */
[-CC-:B----4-:R-:W-:Y:S02]  /*91b0*/  SHF.R.U64 R13, R10, R14.reuse, R5.reuse ;  /* 0x0000000e0a0d7219 */ /* 0x190fe40000001205 */
[----:B------:R-:W-:Y:S02]  /*91c0*/  SHF.R.U32.HI R4, RZ, R14, R5 ;  /* 0x0000000eff047219 */ /* 0x000fe40000011605 */
[----:B------:R3:W4:Y:S03]  /*91d0*/  F2I.U32.TRUNC.NTZ R14, R7 ;  /* 0x00000007000e7305 */ /* 0x000726000020f000 */
[----:B------:R-:W1:Y:S01]  /*91e0*/  LDC R26, c[0x0][0x648] ;  /* 0x00019200ff1a7b82 */ /* 0x000e620000000800 */
[-C--:B0-----:R-:W-:Y:S02]  /*91f0*/  SHF.R.U64 R15, R13, R9.reuse, R4 ;  /* 0x000000090d0f7219 */ /* 0x081fe40000001204 */
[----:B------:R-:W-:-:S02]  /*9200*/  SHF.L.U32 R8, R8, R9, RZ ;  /* 0x0000000908087219 */ /* 0x000fc400000006ff */
[-C--:B------:R-:W-:Y:S01]  /*9210*/  SHF.R.U32.HI R5, RZ, R9.reuse, R4 ;  /* 0x00000009ff057219 */ /* 0x080fe20000011604 */
[----:B------:R-:W-:Y:S01]  /*9220*/  IMAD.MOV.U32 R4, RZ, RZ, R15 ;  /* 0x000000ffff047224 */ /* 0x000fe200078e000f */
[----:B------:R-:W-:Y:S01]  /*9230*/  SHF.L.U32 R22, R6, R9, RZ ;  /* 0x0000000906167219 */ /* 0x000fe200000006ff */
[----:B------:R-:W0:Y:S01]  /*9240*/  LDC R27, c[0x0][0x638] ;  /* 0x00018e00ff1b7b82 */ /* 0x000e220000000800 */
[----:B------:R-:W-:-:S07]  /*9250*/  LOP3.LUT R28, RZ, R8, RZ, 0x33, !PT ;  /* 0x00000008ff1c7212 */ /* 0x000fce00078e33ff */
        /* <DEDUP_REMOVED lines=12> */
.L_x_191:
[----:B------:R-:W-:Y:S01]  /*9320*/  ISETP.NE.AND P0, PT, R2, 0x1, PT ;  /* 0x000000010200780c */ /* 0x000fe20003f05270 */
[----:B--2---:R-:W-:Y:S01]  /*9330*/  VIADD R7, R21, 0xffffffff ;  /* 0xffffffff15077836 */ /* 0x004fe20000000000 */
[----:B-1----:R-:W-:Y:S01]  /*9340*/  SHF.R.U64 R5, R4, R26, R5 ;  /* 0x0000001a04057219 */ /* 0x002fe20000001205 */
[----:B------:R-:W-:Y:S01]  /*9350*/  IMAD.MOV R14, RZ, RZ, -R14 ;  /* 0x000000ffff0e7224 */ /* 0x000fe200078e0a0e */
[----:B------:R-:W-:Y:S01]  /*9360*/  LOP3.LUT R4, R13, R28, RZ, 0xc0, !PT ;  /* 0x0000001c0d047212 */ /* 0x000fe200078ec0ff */
[----:B------:R-:W-:Y:S01]  /*9370*/  IMAD.MOV.U32 R8, RZ, RZ, R12 ;  /* 0x000000ffff087224 */ /* 0x000fe200078e000c */
[----:B------:R-:W-:Y:S01]  /*9380*/  LOP3.LUT R10, R10, R7, RZ, 0xc0, !PT ;  /* 0x000000070a0a7212 */ /* 0x000fe200078ec0ff */
[----:B------:R-:W-:Y:S02]  /*9390*/  IMAD.MOV R6, RZ, RZ, -R5 ;  /* 0x000000ffff067224 */ /* 0x000fe400078e0a05 */
[----:B------:R-:W-:-:S04]  /*93a0*/  IMAD R4, R22, R5, R4 ;  /* 0x0000000516047224 */ /* 0x000fc800078e0204 */
[----:B------:R-:W-:Y:S02]  /*93b0*/  @P0 IMAD R23, R20, R14, R3 ;  /* 0x0000000e14170224 */ /* 0x000fe400078e0203 */
[----:B0-----:R-:W-:Y:S02]  /*93c0*/  IMAD R3, R6, R27, R15 ;  /* 0x0000001b06037224 */ /* 0x001fe400078e020f */
[----:B------:R-:W-:Y:S02]  /*93d0*/  IMAD R7, R4, R29, R23 ;  /* 0x0000001d04077224 */ /* 0x000fe400078e0217 */
[----:B------:R-:W-:Y:S02]  /*93e0*/  IMAD R4, R3, R21, R10 ;  /* 0x0000001503047224 */ /* 0x000fe400078e020a */
[----:B------:R-:W-:-:S03]  /*93f0*/  IMAD.MOV.U32 R6, RZ, RZ, 0x1 ;  /* 0x00000001ff067424 */ /* 0x000fc600078e00ff */
[----:B------:R-:W-:Y:S02]  /*9400*/  SEL R9, R4, R7, !P0 ;  /* 0x0000000704097207 */ /* 0x000fe40004000000 */
[----:B------:R-:W-:-:S07]  /*9410*/  SEL R7, R7, R4, !P0 ;  /* 0x0000000407077207 */ /* 0x000fce0004000000 */
.L_x_189:
[----:B------:R-:W-:-:S08]  /*9420*/  NOP ;  /* 0x0000000000007918 */ /* 0x000fd00000000000 */
[----:B------:R-:W0:-:S00]  /*9430*/  USETMAXREG.DEALLOC.CTAPOOL 0x28 ;  /* 0x00000028000079c8 */ /* 0x000e0000080e0500 */
[----:B0-----:R-:W-:-:S13]  /*9440*/  ISETP.NE.AND P0, PT, R0, RZ, PT ;  /* 0x000000ff0000720c */ /* 0x001fda0003f05270 */
[----:B------:R-:W-:Y:S05]  /*9450*/  @P0 EXIT ;  /* 0x000000000000094d */ /* 0x000fea0003800000 */
[----:B------:R-:W-:Y:S01]  /*9460*/  LOP3.LUT P0, RZ, R6, 0xff, RZ, 0xc0, !PT ;  /* 0x000000ff06ff7812 */ /* 0x000fe2000780c0ff */
[----:B------:R-:W-:Y:S02]  /*9470*/  IMAD.MOV.U32 R0, RZ, RZ, 0x1 ;  /* 0x00000001ff007424 */ /* 0x000fe400078e00ff */
[----:B------:R-:W-:-:S10]  /*9480*/  IMAD.MOV.U32 R12, RZ, RZ, RZ ;  /* 0x000000ffff0c7224 */ /* 0x000fd400078e00ff */
[----:B------:R-:W-:Y:S05]  /*9490*/  @!P0 BRA `(.L_x_192) ;  /* 0x0000000c00308947 */ /* 0x000fea0003800000 */
[----:B------:R-:W0:Y:S01]  /*94a0*/  LDC R0, c[0x0][0x28c] ;  /* 0x0000a300ff007b82 */ /* 0x000e220000000800 */
[----:B------:R-:W-:Y:S01]  /*94b0*/  ULDC UR5, c[0x0][0x600] ;  /* 0x0001800000057ab9 */ /* 0x000fe20000000800 */
[----:B------:R-:W-:Y:S01]  /*94c0*/  ULDC UR4, c[0x0][0xc] ;  /* 0x0000030000047ab9 */ /* 0x000fe20000000800 */
[----:B------:R-:W-:Y:S01]  /*94d0*/  UIADD3 UR16, UR5, -0x1, URZ ;  /* 0xffffffff05107890 */ /* 0x000fe2000fffe03f */
[C---:B------:R-:W-:Y:S01]  /*94e0*/  LOP3.LUT P2, RZ, R18.reuse, 0x7f, RZ, 0xc0, !PT ;  /* 0x0000007f12ff7812 */ /* 0x040fe2000784c0ff */
[----:B------:R-:W-:Y:S01]  /*94f0*/  ULDC UR6, c[0x0][0x658] ;  /* 0x0001960000067ab9 */ /* 0x000fe20000000800 */
[----:B------:R-:W-:Y:S01]  /*9500*/  ULDC UR5, c[0x0][0x10] ;  /* 0x0000040000057ab9 */ /* 0x000fe20000000800 */
[----:B------:R-:W-:Y:S01]  /*9510*/  UMOV UR7, 0xffffffff ;  /* 0xffffffff00077882 */ /* 0x000fe20000000000 */
[----:B------:R-:W-:Y:S01]  /*9520*/  UMOV UR8, 0x1 ;  /* 0x0000000100087882 */ /* 0x000fe20000000000 */
[----:B------:R-:W-:Y:S01]  /*9530*/  UIMAD.WIDE.U32 UR4, UR4, UR5, URZ ;  /* 0x00000005040472a5 */ /* 0x000fe2000f8e003f */
[----:B------:R-:W-:Y:S01]  /*9540*/  LOP3.LUT P0, RZ, R18, 0x1f, RZ, 0xc0, !PT ;  /* 0x0000001f12ff7812 */ /* 0x000fe2000780c0ff */
[----:B------:R-:W-:Y:S01]  /*9550*/  USHF.L.U32 UR7, UR7, UR6, URZ ;  /* 0x0000000607077299 */ /* 0x000fe2000800063f */
[----:B------:R-:W-:Y:S01]  /*9560*/  BSSY B0, `(.L_x_192) ;  /* 0x00000bf000007945 */ /* 0x000fe20003800000 */
[----:B------:R-:W-:Y:S01]  /*9570*/  USHF.L.U32 UR18, UR8, UR6, URZ ;  /* 0x0000000608127299 */ /* 0x000fe2000800063f */
[----:B------:R-:W-:Y:S01]  /*9580*/  IMAD.MOV.U32 R13, RZ, RZ, 0x1 ;  /* 0x00000001ff0d7424 */ /* 0x000fe200078e00ff */
[----:B------:R-:W-:Y:S01]  /*9590*/  LOP3.LUT R11, R19, 0x2, RZ, 0xfc, !PT ;  /* 0x00000002130b7812 */ /* 0x000fe200078efcff */
[----:B------:R-:W-:Y:S01]  /*95a0*/  ULDC UR6, c[0x0][0x14] ;  /* 0x0000050000067ab9 */ /* 0x000fe20000000800 */
[----:B------:R-:W-:Y:S01]  /*95b0*/  PLOP3.LUT P0, PT, P0, P2, PT, 0x8a, 0x0 ;  /* 0x000000000000781c */ /* 0x000fe20000705172 */
[----:B------:R-:W-:Y:S01]  /*95c0*/  UIMAD.WIDE.U32 UR20, UR4, UR6, URZ ;  /* 0x00000006041472a5 */ /* 0x000fe2000f8e003f */
[----:B------:R-:W-:Y:S01]  /*95d0*/  IMAD.MOV.U32 R12, RZ, RZ, RZ ;  /* 0x000000ffff0c7224 */ /* 0x000fe200078e00ff */
[----:B------:R-:W-:-:S02]  /*95e0*/  UIMAD UR13, UR5, UR6, URZ ;  /* 0x00000006050d72a4 */ /* 0x000fc4000f8e023f */
[----:B------:R-:W-:Y:S01]  /*95f0*/  ULOP3.LUT UR17, URZ, UR7, URZ, 0x33, !UPT ;  /* 0x000000073f117292 */ /* 0x000fe2000f8e333f */
[----:B0-----:R-:W-:Y:S01]  /*9600*/  VIADD R0, R0, 0x3f ;  /* 0x0000003f00007836 */ /* 0x001fe20000000000 */
[----:B------:R-:W-:Y:S01]  /*9610*/  UIADD3 UR13, UR21, UR13, URZ ;  /* 0x0000000d150d7290 */ /* 0x000fe2000fffe03f */
[----:B------:R-:W-:-:S03]  /*9620*/  ULDC.64 UR22, c[0x0][0x198] ;  /* 0x0000660000167ab9 */ /* 0x000fc60000000a00 */
[----:B------:R-:W-:-:S04]  /*9630*/  SHF.R.S32.HI R3, RZ, 0x1f, R0 ;  /* 0x0000001fff037819 */ /* 0x000fc80000011400 */
[----:B------:R-:W-:Y:S01]  /*9640*/  LEA.HI R3, R3, R0, RZ, 0x6 ;  /* 0x0000000003037211 */ /* 0x000fe200078f30ff */
[----:B------:R-:W-:-:S03]  /*9650*/  IMAD.MOV.U32 R0, RZ, RZ, 0x1 ;  /* 0x00000001ff007424 */ /* 0x000fc600078e00ff */
[----:B------:R-:W-:-:S05]  /*9660*/  SHF.R.S32.HI R3, RZ, 0x6, R3 ;  /* 0x00000006ff037819 */ /* 0x000fca0000011403 */
[----:B------:R-:W-:-:S07]  /*9670*/  VIADD R10, R3, 0x1 ;  /* 0x00000001030a7836 */ /* 0x000fce0000000000 */
.L_x_204:
[----:B------:R-:W-:-:S03]  /*9680*/  UMOV UR4, 0xffffffff ;  /* 0xffffffff00047882 */ /* 0x000fc60000000000 */
[----:B------:R-:W-:Y:S05]  /*9690*/  BRA.DIV UR4, `(.L_x_193) ;  /* 0x0000000e04c07947 */ /* 0x000fea000b800000 */
[----:B------:R-:W-:-:S13]  /*96a0*/  ELECT P6, URZ, PT ;  /* 0x00000000003f782f */ /* 0x000fda00038c0000 */
.L_x_216:
[----:B------:R-:W0:Y:S01]  /*96b0*/  LDC R4, c[0x0][0x28c] ;  /* 0x0000a300ff047b82 */ /* 0x000e220000000800 */
[----:B------:R-:W-:Y:S01]  /*96c0*/  BSSY B1, `(.L_x_194) ;  /* 0x0000037000017945 */ /* 0x000fe20003800000 */
[----:B0-----:R-:W-:-:S13]  /*96d0*/  ISETP.LT.OR P6, PT, R4, 0x1, !P6 ;  /* 0x000000010400780c */ /* 0x001fda00077c1670 */
[----:B------:R-:W-:Y:S05]  /*96e0*/  @P6 BRA `(.L_x_195) ;  /* 0x0000000000d06947 */ /* 0x000fea0003800000 */
[----:B------:R-:W-:Y:S02]  /*96f0*/  IMAD R15, R9, 0x50, RZ ;  /* 0x00000050090f7824 */ /* 0x000fe400078e02ff */
[----:B------:R-:W-:Y:S02]  /*9700*/  IMAD.SHL.U32 R18, R7, 0x100, RZ ;  /* 0x0000010007127824 */ /* 0x000fe400078e00ff */
[----:B------:R-:W-:Y:S02]  /*9710*/  IMAD.MOV.U32 R20, RZ, RZ, RZ ;  /* 0x000000ffff147224 */ /* 0x000fe400078e00ff */
[----:B------:R-:W-:Y:S02]  /*9720*/  IMAD.MOV.U32 R4, RZ, RZ, R10 ;  /* 0x000000ffff047224 */ /* 0x000fe400078e000a */
[----:B------:R-:W-:Y:S02]  /*9730*/  IMAD.MOV.U32 R5, RZ, RZ, R0 ;  /* 0x000000ffff057224 */ /* 0x000fe400078e0000 */
[----:B------:R-:W-:-:S07]  /*9740*/  IMAD.MOV.U32 R6, RZ, RZ, R12 ;  /* 0x000000ffff067224 */ /* 0x000fce00078e000c */
.L_x_199:
[----:B------:R-:W0:Y:S01]  /*9750*/  S2R R14, SR_CgaCtaId ;  /* 0x00000000000e7919 */ /* 0x000e220000008800 */
[----:B------:R-:W-:Y:S01]  /*9760*/  MOV R7, 0x400 ;  /* 0x0000040000077802 */ /* 0x000fe20000000f00 */
[----:B------:R-:W1:Y:S03]  /*9770*/  @!P2 LDC R9, c[0x0][0x500] ;  /* 0x00014000ff09ab82 */ /* 0x000e660000000800 */
[----:B0-----:R-:W-:Y:S02]  /*9780*/  LEA R21, R14, R7, 0x18 ;  /* 0x000000070e157211 */ /* 0x001fe400078ec0ff */
[----:B------:R-:W-:-:S03]  /*9790*/  SHF.L.U32 R7, R5, 0x1f, RZ ;  /* 0x0000001f05077819 */ /* 0x000fc600000006ff */
[----:B------:R-:W-:-:S04]  /*97a0*/  IMAD R14, R6, 0x8, R21 ;  /* 0x00000008060e7824 */ /* 0x000fc800078e0215 */
[----:B------:R-:W0:Y:S02]  /*97b0*/  SYNCS.PHASECHK.TRANS64.TRYWAIT P1, [R14+URZ+0x28], R7 ;  /* 0x000028070e0075a7 */ /* 0x000e24000802017f */
[----:B01----:R-:W-:Y:S05]  /*97c0*/  @!P1 BRA `(.L_x_196) ;  /* 0x0000000c00949947 */ /* 0x003fea0003800000 */
.L_x_217:
[----:B0-----:R-:W-:Y:S01]  /*97d0*/  PRMT R7, R11, 0x9910, RZ ;  /* 0x000099100b077816 */ /* 0x001fe200000000ff */
[----:B------:R0:W-:Y:S03]  /*97e0*/  @!P2 SYNCS.ARRIVE.TRANS64 RZ, [R14+URZ], R9 ;  /* 0x000000090effa9a7 */ /* 0x0001e6000800003f */
[----:B------:R-:W-:-:S13]  /*97f0*/  ISETP.NE.AND P1, PT, R7, 0x2, PT ;  /* 0x000000020700780c */ /* 0x000fda0003f25270 */
[----:B0-----:R-:W-:Y:S05]  /*9800*/  @P1 BRA `(.L_x_197) ;  /* 0x0000000000041947 */ /* 0x001fea0003800000 */
[----:B------:R-:W-:Y:S01]  /*9810*/  BPT.TRAP 0x1 ;  /* 0x000000040000795c */ /* 0x000fe20000300000 */
.L_x_197:
[----:B------:R-:W-:Y:S05]  /*9820*/  @P0 BRA `(.L_x_198) ;  /* 0x0000000000040947 */ /* 0x000fea0003800000 */
[----:B------:R-:W-:Y:S01]  /*9830*/  BPT.TRAP 0x1 ;  /* 0x000000040000795c */ /* 0x000fe20000300000 */
.L_x_198:
[--C-:B------:R-:W-:Y:S01]  /*9840*/  IMAD R7, R6, 0x8000, R21.reuse ;  /* 0x0000800006077824 */ /* 0x100fe200078e0215 */
[----:B------:R-:W-:Y:S01]  /*9850*/  R2UR UR9, R14 ;  /* 0x000000000e0972ca */ /* 0x000fe200000e0000 */
[----:B------:R-:W-:Y:S01]  /*9860*/  IMAD R21, R6, 0x2800, R21 ;  /* 0x0000280006157824 */ /* 0x000fe200078e0215 */
[----:B------:R-:W-:Y:S01]  /*9870*/  UIADD3 UR4, UP0, UR22, 0xf0, URZ ;  /* 0x000000f016047890 */ /* 0x000fe2000ff1e03f */
[----:B------:R-:W-:Y:S01]  /*9880*/  VIADD R4, R4, 0xffffffff ;  /* 0xffffffff04047836 */ /* 0x000fe20000000000 */
[----:B------:R-:W-:Y:S01]  /*9890*/  R2UR UR5, R7 ;  /* 0x00000000070572ca */ /* 0x000fe200000e0000 */
[----:B------:R-:W-:Y:S01]  /*98a0*/  UIADD3 UR24, UP1, UR22, 0x1f0, URZ ;  /* 0x000001f016187890 */ /* 0x000fe2000ff3e03f */
[----:B------:R-:W-:Y:S01]  /*98b0*/  R2UR UR8, R21 ;  /* 0x00000000150872ca */ /* 0x000fe200000e0000 */
[----:B------:R-:W-:Y:S01]  /*98c0*/  VIADD R6, R6, 0x1 ;  /* 0x0000000106067836 */ /* 0x000fe20000000000 */
[----:B------:R-:W-:Y:S01]  /*98d0*/  R2UR UR11, R18 ;  /* 0x00000000120b72ca */ /* 0x000fe200000e0000 */
[----:B------:R-:W-:Y:S01]  /*98e0*/  UIADD3.X UR25, URZ, UR23, URZ, UP1, !UPT ;  /* 0x000000173f197290 */ /* 0x000fe20008ffe43f */
[----:B------:R-:W-:Y:S01]  /*98f0*/  R2UR UR10, R20 ;  /* 0x00000000140a72ca */ /* 0x000fe200000e0000 */
[----:B------:R-:W-:Y:S01]  /*9900*/  UMOV UR6, 0x0 ;  /* 0x0000000000067882 */ /* 0x000fe20000000000 */
[----:B------:R-:W-:Y:S01]  /*9910*/  R2UR UR12, R8 ;  /* 0x00000000080c72ca */ /* 0x000fe200000e0000 */
[----:B------:R-:W-:Y:S01]  /*9920*/  UMOV UR7, 0x10000000 ;  /* 0x1000000000077882 */ /* 0x000fe20000000000 */
[----:B------:R-:W-:Y:S01]  /*9930*/  R2UR UR19, R15 ;  /* 0x000000000f1372ca */ /* 0x000fe200000e0000 */
[----:B------:R-:W-:Y:S01]  /*9940*/  VIADD R20, R20, 0x40 ;  /* 0x0000004014147836 */ /* 0x000fe20000000000 */
[----:B------:R-:W-:Y:S01]  /*9950*/  ISETP.GT.AND P3, PT, R4, 0x1, PT ;  /* 0x000000010400780c */ /* 0x000fe20003f64270 */
[----:B------:R-:W-:Y:S01]  /*9960*/  UIADD3 UR14, UR5, 0x100, URZ ;  /* 0x00000100050e7890 */ /* 0x000fe2000fffe03f */
[----:B------:R-:W-:Y:S01]  /*9970*/  ISETP.NE.AND P1, PT, R6, 0x5, PT ;  /* 0x000000050600780c */ /* 0x000fe20003f25270 */
[----:B------:R-:W-:-:S02]  /*9980*/  UIADD3.X UR5, URZ, UR23, URZ, UP0, !UPT ;  /* 0x000000173f057290 */ /* 0x000fc400087fe43f */
[----:B------:R-:W-:Y:S01]  /*9990*/  UIADD3 UR15, UR8, 0x28100, URZ ;  /* 0x00028100080f7890 */ /* 0x000fe2000fffe03f */
[----:B------:R-:W-:Y:S02]  /*99a0*/  SEL R14, RZ, 0x1, P1 ;  /* 0x00000001ff0e7807 */ /* 0x000fe40000800000 */
[----:B------:R-:W-:Y:S01]  /*99b0*/  UMOV UR8, UR14 ;  /* 0x0000000e00087c82 */ /* 0x000fe20008000000 */
[----:B------:R-:W-:Y:S02]  /*99c0*/  SEL R6, R6, RZ, P1 ;  /* 0x000000ff06067207 */ /* 0x000fe40000800000 */
[----:B------:R-:W-:Y:S01]  /*99d0*/  LOP3.LUT R5, R5, R14, RZ, 0x3c, !PT ;  /* 0x0000000e05057212 */ /* 0x000fe200078e3cff */
[----:B------:R0:W-:Y:S02]  /*99e0*/  UTMALDG.3D [UR8], [UR4], desc[UR6] ;  /* 0x00000608040075b4 */ /* 0x0001e40008011000 */
[----:B0-----:R-:W-:Y:S01]  /*99f0*/  UMOV UR8, UR15 ;  /* 0x0000000f00087c82 */ /* 0x001fe20008000000 */
[----:B------:R-:W-:-:S02]  /*9a00*/  UMOV UR11, UR19 ;  /* 0x00000013000b7c82 */ /* 0x000fc40008000000 */
[----:B------:R0:W-:Y:S02]  /*9a10*/  UTMALDG.3D [UR8], [UR24], desc[UR6] ;  /* 0x00000608180075b4 */ /* 0x0001e40008011000 */
[----:B0-----:R-:W-:Y:S05]  /*9a20*/  @P3 BRA `(.L_x_199) ;  /* 0xfffffffc00483947 */ /* 0x001fea000383ffff */
.L_x_195:
[----:B------:R-:W-:Y:S05]  /*9a30*/  BSYNC B1 ;  /* 0x0000000000017941 */ /* 0x000fea0003800000 */
.L_x_194:
[----:B------:R-:W-:Y:S01]  /*9a40*/  LOP3.LUT P3, RZ, R13, 0xff, RZ, 0xc0, !PT ;  /* 0x000000ff0dff7812 */ /* 0x000fe2000786c0ff */
[----:B------:R-:W-:Y:S01]  /*9a50*/  IMAD.IADD R12, R3, 0x1, R12 ;  /* 0x00000001030c7824 */ /* 0x000fe200078e020c */
[----:B------:R-:W-:Y:S01]  /*9a60*/  IADD3 R16, P4, R16, UR20, RZ ;  /* 0x0000001410107c10 */ /* 0x000fe2000ff9e0ff */
[----:B------:R-:W-:Y:S01]  /*9a70*/  ULDC.64 UR4, c[0x0][0x650] ;  /* 0x0001940000047ab9 */ /* 0x000fe20000000a00 */
[----:B------:R-:W-:Y:S01]  /*9a80*/  BSSY B1, `(.L_x_200) ;  /* 0x000006a000017945 */ /* 0x000fe20003800000 */
[----:B------:R-:W-:Y:S01]  /*9a90*/  IMAD.MOV.U32 R9, RZ, RZ, -0x1 ;  /* 0xffffffffff097424 */ /* 0x000fe200078e00ff */
[----:B------:R-:W-:Y:S01]  /*9aa0*/  ISETP.GT.U32.AND P1, PT, R12, 0x4, PT ;  /* 0x000000040c00780c */ /* 0x000fe20003f24070 */
[----:B------:R-:W-:Y:S01]  /*9ab0*/  IMAD.MOV.U32 R8, RZ, RZ, -0x1 ;  /* 0xffffffffff087424 */ /* 0x000fe200078e00ff */
[----:B------:R-:W-:Y:S02]  /*9ac0*/  IADD3.X R17, R17, UR13, RZ, P4, !PT ;  /* 0x0000000d11117c10 */ /* 0x000fe4000a7fe4ff */
[----:B------:R-:W-:-:S02]  /*9ad0*/  ISETP.LT.U32.AND P1, PT, R3, 0x5, P1 ;  /* 0x000000050300780c */ /* 0x000fc40000f21070 */
[----:B------:R-:W-:Y:S01]  /*9ae0*/  PRMT R13, RZ, 0x7610, R13 ;  /* 0x00007610ff0d7816 */ /* 0x000fe2000000000d */
[----:B------:R-:W0:Y:S01]  /*9af0*/  @P3 S2R R5, SR_CgaCtaId ;  /* 0x0000000000053919 */ /* 0x000e220000008800 */
[----:B------:R-:W-:-:S04]  /*9b00*/  @P3 MOV R4, 0x400 ;  /* 0x0000040000043802 */ /* 0x000fc80000000f00 */
[----:B0-----:R-:W-:Y:S01]  /*9b10*/  @P3 LEA R6, R5, R4, 0x18 ;  /* 0x0000000405063211 */ /* 0x001fe200078ec0ff */
[----:B------:R-:W-:-:S03]  /*9b20*/  IMAD.WIDE.U32 R4, R12, -0x33333333, RZ ;  /* 0xcccccccd0c047825 */ /* 0x000fc600078e00ff */
[----:B------:R0:W-:Y:S01]  /*9b30*/  @P3 SYNCS.ARRIVE.TRANS64.A1T0 RZ, [R6+URZ+0x68], RZ ;  /* 0x000068ff06ff39a7 */ /* 0x0001e2000810003f */
[----:B------:R-:W-:Y:S02]  /*9b40*/  ISETP.GE.U32.AND P3, PT, R3, 0x5, PT ;  /* 0x000000050300780c */ /* 0x000fe40003f66070 */
[----:B------:R-:W-:Y:S02]  /*9b50*/  SHF.R.U32.HI R7, RZ, 0x2, R5 ;  /* 0x00000002ff077819 */ /* 0x000fe40000011605 */
[----:B------:R-:W-:Y:S02]  /*9b60*/  SEL R5, RZ, 0x1, !P1 ;  /* 0x00000001ff057807 */ /* 0x000fe40004800000 */
[----:B------:R-:W-:Y:S01]  /*9b70*/  ISETP.GE.U32.AND P1, PT, R16, UR4, PT ;  /* 0x0000000410007c0c */ /* 0x000fe2000bf26070 */
[----:B------:R-:W-:Y:S01]  /*9b80*/  IMAD R12, R7, -0x5, R12 ;  /* 0xfffffffb070c7824 */ /* 0x000fe200078e020c */
[----:B------:R-:W-:Y:S02]  /*9b90*/  LOP3.LUT R0, R0, R5, RZ, 0x3c, !PT ;  /* 0x0000000500007212 */ /* 0x000fe400078e3cff */
[----:B------:R-:W-:-:S02]  /*9ba0*/  ISETP.GE.U32.AND.EX P1, PT, R17, UR5, PT, P1 ;  /* 0x0000000511007c0c */ /* 0x000fc4000bf26110 */
[----:B------:R-:W-:Y:S02]  /*9bb0*/  PRMT R4, RZ, 0x7610, R4 ;  /* 0x00007610ff047816 */ /* 0x000fe40000000004 */
[----:B------:R-:W-:Y:S01]  /*9bc0*/  @P3 LOP3.LUT R0, R0, 0x1, R7, 0x78, !PT ;  /* 0x0000000100003812 */ /* 0x000fe200078e7807 */
[----:B------:R-:W-:-:S08]  /*9bd0*/  IMAD.MOV.U32 R7, RZ, RZ, -0x1 ;  /* 0xffffffffff077424 */ /* 0x000fd000078e00ff */
[----:B0-----:R-:W-:Y:S05]  /*9be0*/  @P1 BRA `(.L_x_201) ;  /* 0x00000004004c1947 */ /* 0x001fea0003800000 */
[----:B------:R-:W-:Y:S01]  /*9bf0*/  ULDC.64 UR4, c[0x0][0x628] ;  /* 0x00018a0000047ab9 */ /* 0x000fe20000000a00 */
[----:B------:R-:W0:Y:S01]  /*9c00*/  S2R R15, SR_CTAID.X ;  /* 0x00000000000f7919 */ /* 0x000e220000002500 */
[----:B------:R-:W-:Y:S01]  /*9c10*/  ISETP.NE.U32.AND P1, PT, RZ, UR4, PT ;  /* 0x00000004ff007c0c */ /* 0x000fe2000bf25070 */
[----:B------:R-:W-:Y:S01]  /*9c20*/  ULDC UR7, c[0x0][0x630] ;  /* 0x00018c0000077ab9 */ /* 0x000fe20000000800 */
[----:B------:R-:W-:Y:S01]  /*9c30*/  IMAD.MOV.U32 R4, RZ, RZ, R16 ;  /* 0x000000ffff047224 */ /* 0x000fe200078e0010 */
[----:B------:R-:W1:Y:S01]  /*9c40*/  S2R R14, SR_CTAID.Y ;  /* 0x00000000000e7919 */ /* 0x000e620000002600 */
[----:B------:R-:W-:Y:S01]  /*9c50*/  ISETP.NE.AND.EX P1, PT, RZ, UR5, PT, P1 ;  /* 0x00000005ff007c0c */ /* 0x000fe2000bf25310 */
[----:B------:R-:W-:-:S12]  /*9c60*/  IMAD.MOV.U32 R5, RZ, RZ, R17 ;  /* 0x000000ffff057224 */ /* 0x000fd800078e0011 */
[----:B------:R-:W-:Y:S05]  /*9c70*/  @!P1 BRA `(.L_x_202) ;  /* 0x0000000000289947 */ /* 0x000fea0003800000 */
[----:B------:R-:W-:Y:S02]  /*9c80*/  ULDC UR6, c[0x0][0x634] ;  /* 0x00018d0000067ab9 */ /* 0x000fe40000000800 */
[----:B------:R-:W-:-:S05]  /*9c90*/  IADD3 R9, P1, R16, UR6, RZ ;  /* 0x0000000610097c10 */ /* 0x000fca000ff3e0ff */
[----:B------:R-:W-:-:S04]  /*9ca0*/  IMAD.X R21, RZ, RZ, R17, P1 ;  /* 0x000000ffff157224 */ /* 0x000fc800008e0611 */
[----:B------:R-:W-:-:S04]  /*9cb0*/  IMAD.WIDE.U32 R6, R21, UR4, RZ ;  /* 0x0000000415067c25 */ /* 0x000fc8000f8e00ff */
[----:B------:R-:W-:-:S04]  /*9cc0*/  IMAD.WIDE.U32 R6, P1, R9, UR5, R6 ;  /* 0x0000000509067c25 */ /* 0x000fc8000f820006 */
[----:B------:R-:W-:-:S04]  /*9cd0*/  IMAD.WIDE.U32 R8, R9, UR4, RZ ;  /* 0x0000000409087c25 */ /* 0x000fc8000f8e00ff */
[----:B------:R-:W-:Y:S01]  /*9ce0*/  IMAD.X R5, RZ, RZ, RZ, P1 ;  /* 0x000000ffff057224 */ /* 0x000fe200008e06ff */
[----:B------:R-:W-:Y:S01]  /*9cf0*/  IADD3 RZ, P1, R9, R6, RZ ;  /* 0x0000000609ff7210 */ /* 0x000fe20007f3e0ff */
[----:B------:R-:W-:-:S04]  /*9d00*/  IMAD.MOV.U32 R4, RZ, RZ, R7 ;  /* 0x000000ffff047224 */ /* 0x000fc800078e0007 */
[----:B------:R-:W-:-:S08]  /*9d10*/  IMAD.WIDE.U32.X R4, R21, UR5, R4, P1 ;  /* 0x0000000515047c25 */ /* 0x000fd000088e0404 */
.L_x_202:
[--C-:B------:R-:W-:Y:S01]  /*9d20*/  SHF.R.U64 R8, R4, UR7, R5.reuse ;  /* 0x0000000704087c19 */ /* 0x100fe20008001205 */
[----:B------:R-:W-:Y:S01]  /*9d30*/  ULDC.64 UR4, c[0x0][0x620] ;  /* 0x0001880000047ab9 */ /* 0x000fe20000000a00 */
[----:B------:R-:W-:Y:S01]  /*9d40*/  SHF.R.U32.HI R4, RZ, UR7, R5 ;  /* 0x00000007ff047c19 */ /* 0x000fe20008011605 */
[----:B------:R-:W2:Y:S01]  /*9d50*/  LDC R24, c[0x0][0x144] ;  /* 0x00005100ff187b82 */ /* 0x000ea20000000800 */
[----:B------:R-:W-:Y:S01]  /*9d60*/  IADD3 R7, P1, RZ, -R8, RZ ;  /* 0x80000008ff077210 */ /* 0x000fe20007f3e0ff */
[----:B------:R-:W-:Y:S01]  /*9d70*/  ULDC.64 UR8, c[0x0][0x640] ;  /* 0x0001900000087ab9 */ /* 0x000fe20000000a00 */
[----:B0-----:R-:W-:Y:S01]  /*9d80*/  I2FP.F32.U32 R9, R15 ;  /* 0x0000000f00097245 */ /* 0x001fe20000201000 */
[----:B------:R-:W-:Y:S02]  /*9d90*/  ULDC UR6, c[0x0][0x608] ;  /* 0x0001820000067ab9 */ /* 0x000fe40000000800 */
[----:B------:R-:W-:Y:S01]  /*9da0*/  IMAD.X R4, RZ, RZ, ~R4, P1 ;  /* 0x000000ffff047224 */ /* 0x000fe200008e0e04 */
[----:B------:R-:W-:Y:S01]  /*9db0*/  ISETP.NE.U32.AND P1, PT, RZ, UR8, PT ;  /* 0x00000008ff007c0c */ /* 0x000fe2000bf25070 */
[----:B------:R-:W0:Y:S02]  /*9dc0*/  LDC R21, c[0x0][0x148] ;  /* 0x00005200ff157b82 */ /* 0x000e240000000800 */
[----:B------:R-:W-:Y:S01]  /*9dd0*/  IMAD R6, R4, UR4, RZ ;  /* 0x0000000404067c24 */ /* 0x000fe2000f8e02ff */
[----:B------:R-:W-:Y:S01]  /*9de0*/  ISETP.NE.AND.EX P1, PT, RZ, UR9, PT, P1 ;  /* 0x00000009ff007c0c */ /* 0x000fe2000bf25310 */
[----:B------:R-:W-:Y:S01]  /*9df0*/  IMAD.WIDE.U32 R4, R7, UR4, R16 ;  /* 0x0000000407047c25 */ /* 0x000fe2000f8e0010 */
[----:B------:R-:W-:-:S03]  /*9e00*/  ULDC UR4, c[0x0][0x150] ;  /* 0x0000540000047ab9 */ /* 0x000fc60000000800 */
[----:B------:R-:W-:Y:S02]  /*9e10*/  IMAD R7, R7, UR5, R6 ;  /* 0x0000000507077c24 */ /* 0x000fe4000f8e0206 */
[----:B------:R-:W-:Y:S01]  /*9e20*/  FMUL R6, R9, UR4 ;  /* 0x0000000409067c20 */ /* 0x000fe20008400000 */
[----:B------:R-:W-:Y:S01]  /*9e30*/  ULDC UR4, c[0x0][0x618] ;  /* 0x0001860000047ab9 */ /* 0x000fe20000000800 */
[----:B------:R-:W-:Y:S01]  /*9e40*/  ULDC UR5, c[0x0][0x154] ;  /* 0x0000550000057ab9 */ /* 0x000fe20000000800 */
[----:B------:R-:W-:-:S03]  /*9e50*/  IMAD.IADD R5, R5, 0x1, R7 ;  /* 0x0000000105057824 */ /* 0x000fc600078e0207 */
[----:B------:R-:W3:Y:S02]  /*9e60*/  F2I.U32.TRUNC.NTZ R6, R6 ;  /* 0x0000000600067305 */ /* 0x000ee4000020f000 */
[----:B------:R-:W-:Y:S02]  /*9e70*/  SHF.R.U64 R9, R4, UR4, R5 ;  /* 0x0000000404097c19 */ /* 0x000fe40008001205 */
[----:B-1----:R-:W-:-:S05]  /*9e80*/  I2FP.F32.U32 R4, R14 ;  /* 0x0000000e00047245 */ /* 0x002fca0000201000 */
[----:B------:R-:W-:Y:S01]  /*9e90*/  FMUL R22, R4, UR5 ;  /* 0x0000000504167c20 */ /* 0x000fe20008400000 */
[----:B------:R-:W-:Y:S01]  /*9ea0*/  SHF.R.U32.HI R4, RZ, UR4, R5 ;  /* 0x00000004ff047c19 */ /* 0x000fe20008011605 */
[----:B------:R-:W-:-:S03]  /*9eb0*/  ULDC UR4, c[0x0][0x658] ;  /* 0x0001960000047ab9 */ /* 0x000fc60000000800 */
[--C-:B------:R-:W-:Y:S01]  /*9ec0*/  SHF.R.U64 R20, R9, UR6, R4.reuse ;  /* 0x0000000609147c19 */ /* 0x100fe20008001204 */
[----:B------:R-:W1:Y:S01]  /*9ed0*/  F2I.U32.TRUNC.NTZ R22, R22 ;  /* 0x0000001600167305 */ /* 0x000e62000020f000 */
[----:B------:R-:W-:Y:S01]  /*9ee0*/  SHF.R.U32.HI R5, RZ, UR6, R4 ;  /* 0x00000006ff057c19 */ /* 0x000fe20008011604 */
[----:B---3--:R-:W-:-:S03]  /*9ef0*/  IMAD.MOV R6, RZ, RZ, -R6 ;  /* 0x000000ffff067224 */ /* 0x008fc600078e0a06 */
[----:B------:R-:W-:Y:S01]  /*9f00*/  SHF.R.U64 R18, R20, UR4, R5 ;  /* 0x0000000414127c19 */ /* 0x000fe20008001205 */
[----:B--2---:R-:W-:Y:S01]  /*9f10*/  IMAD R15, R24, R6, R15 ;  /* 0x00000006180f7224 */ /* 0x004fe200078e020f */
[----:B------:R-:W-:-:S03]  /*9f20*/  SHF.R.U32.HI R23, RZ, UR4, R5 ;  /* 0x00000004ff177c19 */ /* 0x000fc60008011605 */
[----:B------:R-:W-:Y:S02]  /*9f30*/  IMAD.MOV.U32 R4, RZ, RZ, R18 ;  /* 0x000000ffff047224 */ /* 0x000fe400078e0012 */
[----:B------:R-:W-:Y:S01]  /*9f40*/  IMAD.MOV.U32 R5, RZ, RZ, R23 ;  /* 0x000000ffff057224 */ /* 0x000fe200078e0017 */
[----:B-1----:R-:W-:Y:S06]  /*9f50*/  @!P1 BRA `(.L_x_203) ;  /* 0x0000000000289947 */ /* 0x002fec0003800000 */
[----:B------:R-:W-:Y:S02]  /*9f60*/  ULDC UR4, c[0x0][0x64c] ;  /* 0x0001930000047ab9 */ /* 0x000fe40000000800 */
[----:B------:R-:W-:-:S05]  /*9f70*/  IADD3 R5, P1, R18, UR4, RZ ;  /* 0x0000000412057c10 */ /* 0x000fca000ff3e0ff */
[----:B------:R-:W-:-:S04]  /*9f80*/  IMAD.X R23, RZ, RZ, R23, P1 ;  /* 0x000000ffff177224 */ /* 0x000fc800008e0617 */
[----:B------:R-:W-:-:S04]  /*9f90*/  IMAD.WIDE.U32 R6, R23, UR8, RZ ;  /* 0x0000000817067c25 */ /* 0x000fc8000f8e00ff */
[----:B------:R-:W-:-:S04]  /*9fa0*/  IMAD.WIDE.U32 R6, P1, R5, UR9, R6 ;  /* 0x0000000905067c25 */ /* 0x000fc8000f820006 */
[----:B------:R-:W-:-:S04]  /*9fb0*/  IMAD.WIDE.U32 R4, R5, UR8, RZ ;  /* 0x0000000805047c25 */ /* 0x000fc8000f8e00ff */
[----:B------:R-:W-:Y:S01]  /*9fc0*/  IMAD.MOV.U32 R4, RZ, RZ, R7 ;  /* 0x000000ffff047224 */ /* 0x000fe200078e0007 */
[----:B------:R-:W-:Y:S01]  /*9fd0*/  IADD3 RZ, P3, R5, R6, RZ ;  /* 0x0000000605ff7210 */ /* 0x000fe20007f7e0ff */
[----:B------:R-:W-:-:S04]  /*9fe0*/  IMAD.X R5, RZ, RZ, RZ, P1 ;  /* 0x000000ffff057224 */ /* 0x000fc800008e06ff */
[----:B------:R-:W-:-:S08]  /*9ff0*/  IMAD.WIDE.U32.X R4, R23, UR9, R4, P3 ;  /* 0x0000000917047c25 */ /* 0x000fd000098e0404 */
.L_x_203:
[----:B------:R-:W-:Y:S01]  /*a000*/  ISETP.NE.AND P1, PT, R2, 0x1, PT ;  /* 0x000000010200780c */ /* 0x000fe20003f25270 */
[----:B------:R-:W-:Y:S01]  /*a010*/  ULDC UR4, c[0x0][0x648] ;  /* 0x0001920000047ab9 */ /* 0x000fe20000000800 */
[----:B------:R-:W-:Y:S01]  /*a020*/  LOP3.LUT R20, R20, UR17, RZ, 0xc0, !PT ;  /* 0x0000001114147c12 */ /* 0x000fe2000f8ec0ff */
[----:B------:R-:W-:Y:S01]  /*a030*/  IMAD.MOV R22, RZ, RZ, -R22 ;  /* 0x000000ffff167224 */ /* 0x000fe200078e0a16 */
[----:B------:R-:W-:Y:S01]  /*a040*/  SHF.R.U64 R5, R4, UR4, R5 ;  /* 0x0000000404057c19 */ /* 0x000fe20008001205 */
[----:B------:R-:W-:Y:S01]  /*a050*/  ULDC UR4, c[0x0][0x638] ;  /* 0x00018e0000047ab9 */ /* 0x000fe20000000800 */
[----:B------:R-:W-:Y:S01]  /*a060*/  LOP3.LUT R9, R9, UR16, RZ, 0xc0, !PT ;  /* 0x0000001009097c12 */ /* 0x000fe2000f8ec0ff */
[----:B------:R-:W-:Y:S01]  /*a070*/  ULDC UR5, c[0x0][0x610] ;  /* 0x0001840000057ab9 */ /* 0x000fe20000000800 */
[----:B------:R-:W-:Y:S02]  /*a080*/  IMAD.MOV.U32 R4, RZ, RZ, 0x1 ;  /* 0x00000001ff047424 */ /* 0x000fe400078e00ff */
[----:B------:R-:W-:-:S02]  /*a090*/  IMAD.MOV R7, RZ, RZ, -R5 ;  /* 0x000000ffff077224 */ /* 0x000fc400078e0a05 */
[----:B------:R-:W-:Y:S02]  /*a0a0*/  IMAD R20, R5, UR18, R20 ;  /* 0x0000001205147c24 */ /* 0x000fe4000f8e0214 */
[----:B0-----:R-:W-:Y:S02]  /*a0b0*/  @P1 IMAD R15, R21, R22, R14 ;  /* 0x00000016150f1224 */ /* 0x001fe400078e020e */
[----:B------:R-:W-:Y:S01]  /*a0c0*/  IMAD R18, R7, UR4, R18 ;  /* 0x0000000407127c24 */ /* 0x000fe2000f8e0212 */
[----:B------:R-:W-:Y:S01]  /*a0d0*/  ULDC UR4, c[0x0][0x600] ;  /* 0x0001800000047ab9 */ /* 0x000fe20000000800 */
[----:B------:R-:W-:Y:S02]  /*a0e0*/  IMAD R15, R20, UR5, R15 ;  /* 0x00000005140f7c24 */ /* 0x000fe4000f8e020f */
[----:B------:R-:W-:-:S05]  /*a0f0*/  IMAD R18, R18, UR4, R9 ;  /* 0x0000000412127c24 */ /* 0x000fca000f8e0209 */
[----:B------:R-:W-:Y:S02]  /*a100*/  SEL R9, R18, R15, !P1 ;  /* 0x0000000f12097207 */ /* 0x000fe40004800000 */
[----:B------:R-:W-:-:S07]  /*a110*/  SEL R7, R15, R18, !P1 ;  /* 0x000000120f077207 */ /* 0x000fce0004800000 */
.L_x_201:
[----:B------:R-:W-:Y:S05]  /*a120*/  BSYNC B1 ;  /* 0x0000000000017941 */ /* 0x000fea0003800000 */
.L_x_200:
[----:B------:R-:W-:-:S13]  /*a130*/  LOP3.LUT P1, RZ, R4, 0xff, RZ, 0xc0, !PT ;  /* 0x000000ff04ff7812 */ /* 0x000fda000782c0ff */
[----:B------:R-:W-:Y:S05]  /*a140*/  @P1 BRA `(.L_x_204) ;  /* 0xfffffff4004c1947 */ /* 0x000fea000383ffff */
[----:B------:R-:W-:Y:S05]  /*a150*/  BSYNC B0 ;  /* 0x0000000000007941 */ /* 0x000fea0003800000 */
.L_x_192:
[----:B------:R-:W-:-:S03]  /*a160*/  UMOV UR4, 0xffffffff ;  /* 0xffffffff00047882 */ /* 0x000fc60000000000 */
[----:B------:R-:W-:Y:S05]  /*a170*/  BRA.DIV UR4, `(.L_x_205) ;  /* 0x00000006043c7947 */ /* 0x000fea000b800000 */
[----:B------:R-:W-:-:S13]  /*a180*/  ELECT P6, URZ, PT ;  /* 0x00000000003f782f */ /* 0x000fda00038c0000 */
.L_x_220:
[----:B------:R-:W-:Y:S04]  /*a190*/  BSSY B0, `(.L_x_206) ;  /* 0x0000034000007945 */ /* 0x000fe80003800000 */
[----:B------:R-:W-:Y:S05]  /*a1a0*/  @!P6 BRA `(.L_x_207) ;  /* 0x0000000000c8e947 */ /* 0x000fea0003800000 */
[----:B------:R-:W-:-:S04]  /*a1b0*/  LOP3.LUT R19, R19, 0x2, RZ, 0xfc, !PT ;  /* 0x0000000213137812 */ /* 0x000fc800078efcff */
[----:B------:R-:W-:-:S13]  /*a1c0*/  ISETP.NE.AND P0, PT, R19, 0x3, PT ;  /* 0x000000031300780c */ /* 0x000fda0003f05270 */
[----:B------:R-:W-:Y:S05]  /*a1d0*/  @!P0 BRA `(.L_x_208) ;  /* 0x0000000000048947 */ /* 0x000fea0003800000 */
[----:B------:R-:W-:Y:S01]  /*a1e0*/  BPT.TRAP 0x1 ;  /* 0x000000040000795c */ /* 0x000fe20000300000 */
.L_x_208:
[----:B------:R-:W0:Y:S01]  /*a1f0*/  S2R R3, SR_CgaCtaId ;  /* 0x0000000000037919 */ /* 0x000e220000008800 */
[----:B------:R-:W-:-:S04]  /*a200*/  MOV R2, 0x400 ;  /* 0x0000040000027802 */ /* 0x000fc80000000f00 */
[----:B0-----:R-:W-:Y:S02]  /*a210*/  LEA R3, R3, R2, 0x18 ;  /* 0x0000000203037211 */ /* 0x001fe400078ec0ff */
[----:B------:R-:W-:-:S03]  /*a220*/  SHF.L.U32 R2, R0, 0x1f, RZ ;  /* 0x0000001f00027819 */ /* 0x000fc600000006ff */
[----:B------:R-:W-:-:S04]  /*a230*/  VIADD R3, R3, 0x28 ;  /* 0x0000002803037836 */ /* 0x000fc80000000000 */
[C---:B------:R-:W-:Y:S02]  /*a240*/  IMAD R7, R12.reuse, 0x8, R3 ;  /* 0x000000080c077824 */ /* 0x040fe400078e0203 */
[----:B------:R-:W-:Y:S02]  /*a250*/  VIADD R12, R12, 0x1 ;  /* 0x000000010c0c7836 */ /* 0x000fe40000000000 */
[----:B------:R-:W0:Y:S03]  /*a260*/  SYNCS.PHASECHK.TRANS64.TRYWAIT P0, [R7+URZ], R2 ;  /* 0x00000002070075a7 */ /* 0x000e26000800017f */
[----:B------:R-:W-:-:S04]  /*a270*/  ISETP.NE.AND P1, PT, R12, 0x5, PT ;  /* 0x000000050c00780c */ /* 0x000fc80003f25270 */
[----:B------:R-:W-:Y:S02]  /*a280*/  SEL R5, RZ, 0x1, P1 ;  /* 0x00000001ff057807 */ /* 0x000fe40000800000 */
[----:B------:R-:W-:Y:S02]  /*a290*/  SEL R12, R12, RZ, P1 ;  /* 0x000000ff0c0c7207 */ /* 0x000fe40000800000 */
[----:B------:R-:W-:-:S03]  /*a2a0*/  LOP3.LUT R5, R0, R5, RZ, 0x3c, !PT ;  /* 0x0000000500057212 */ /* 0x000fc600078e3cff */
[----:B------:R-:W-:Y:S01]  /*a2b0*/  IMAD R9, R12, 0x8, R3 ;  /* 0x000000080c097824 */ /* 0x000fe200078e0203 */
[----:B------:R-:W-:Y:S01]  /*a2c0*/  SHF.L.U32 R4, R5, 0x1f, RZ ;  /* 0x0000001f05047819 */ /* 0x000fe200000006ff */
[----:B0-----:R-:W-:Y:S06]  /*a2d0*/  @!P0 BRA `(.L_x_209) ;  /* 0x0000000400048947 */ /* 0x001fec0003800000 */
.L_x_221:
[----:B------:R-:W1:Y:S01]  /*a2e0*/  SYNCS.PHASECHK.TRANS64.TRYWAIT P0, [R9+URZ], R4 ;  /* 0x00000004090075a7 */ /* 0x000e62000800017f */
[----:B------:R-:W-:-:S05]  /*a2f0*/  VIADD R0, R12, 0x1 ;  /* 0x000000010c007836 */ /* 0x000fca0000000000 */
[----:B------:R-:W-:-:S04]  /*a300*/  ISETP.NE.AND P1, PT, R0, 0x5, PT ;  /* 0x000000050000780c */ /* 0x000fc80003f25270 */
[----:B0-----:R-:W-:Y:S02]  /*a310*/  SEL R2, RZ, 0x1, P1 ;  /* 0x00000001ff027807 */ /* 0x001fe40000800000 */
[----:B------:R-:W-:Y:S02]  /*a320*/  SEL R0, R0, RZ, P1 ;  /* 0x000000ff00007207 */ /* 0x000fe40000800000 */
[----:B------:R-:W-:-:S03]  /*a330*/  LOP3.LUT R7, R5, R2, RZ, 0x3c, !PT ;  /* 0x0000000205077212 */ /* 0x000fc600078e3cff */
[----:B------:R-:W-:Y:S01]  /*a340*/  IMAD R6, R0, 0x8, R3 ;  /* 0x0000000800067824 */ /* 0x000fe200078e0203 */
[----:B------:R-:W-:Y:S01]  /*a350*/  SHF.L.U32 R5, R7, 0x1f, RZ ;  /* 0x0000001f07057819 */ /* 0x000fe200000006ff */
[----:B-1----:R-:W-:Y:S06]  /*a360*/  @!P0 BRA `(.L_x_210) ;  /* 0x0000000000f48947 */ /* 0x002fec0003800000 */
.L_x_222:
[----:B------:R-:W1:Y:S01]  /*a370*/  SYNCS.PHASECHK.TRANS64.TRYWAIT P0, [R6+URZ], R5 ;  /* 0x00000005060075a7 */ /* 0x000e62000800017f */
[----:B------:R-:W-:-:S05]  /*a380*/  VIADD R0, R0, 0x1 ;  /* 0x0000000100007836 */ /* 0x000fca0000000000 */
[----:B------:R-:W-:-:S04]  /*a390*/  ISETP.NE.AND P1, PT, R0, 0x5, PT ;  /* 0x000000050000780c */ /* 0x000fc80003f25270 */
[----:B------:R-:W-:Y:S02]  /*a3a0*/  SEL R2, RZ, 0x1, P1 ;  /* 0x00000001ff027807 */ /* 0x000fe40000800000 */
[----:B------:R-:W-:Y:S02]  /*a3b0*/  SEL R0, R0, RZ, P1 ;  /* 0x000000ff00007207 */ /* 0x000fe40000800000 */
[----:B------:R-:W-:-:S03]  /*a3c0*/  LOP3.LUT R7, R7, R2, RZ, 0x3c, !PT ;  /* 0x0000000207077212 */ /* 0x000fc600078e3cff */
[----:B0-----:R-:W-:Y:S01]  /*a3d0*/  IMAD R9, R0, 0x8, R3 ;  /* 0x0000000800097824 */ /* 0x001fe200078e0203 */
[----:B------:R-:W-:Y:S01]  /*a3e0*/  SHF.L.U32 R4, R7, 0x1f, RZ ;  /* 0x0000001f07047819 */ /* 0x000fe200000006ff */
[----:B-1----:R-:W-:Y:S06]  /*a3f0*/  @!P0 BRA `(.L_x_211) ;  /* 0x0000000000e48947 */ /* 0x002fec0003800000 */
.L_x_223:
[----:B------:R-:W1:Y:S01]  /*a400*/  SYNCS.PHASECHK.TRANS64.TRYWAIT P0, [R9+URZ], R4 ;  /* 0x00000004090075a7 */ /* 0x000e62000800017f */
[----:B------:R-:W-:-:S05]  /*a410*/  VIADD R0, R0, 0x1 ;  /* 0x0000000100007836 */ /* 0x000fca0000000000 */
[----:B------:R-:W-:-:S04]  /*a420*/  ISETP.NE.AND P1, PT, R0, 0x5, PT ;  /* 0x000000050000780c */ /* 0x000fc80003f25270 */
[----:B------:R-:W-:Y:S02]  /*a430*/  SEL R2, RZ, 0x1, P1 ;  /* 0x00000001ff027807 */ /* 0x000fe40000800000 */
[----:B------:R-:W-:Y:S02]  /*a440*/  SEL R0, R0, RZ, P1 ;  /* 0x000000ff00007207 */ /* 0x000fe40000800000 */
[----:B------:R-:W-:Y:S01]  /*a450*/  LOP3.LUT R2, R7, R2, RZ, 0x3c, !PT ;  /* 0x0000000207027212 */ /* 0x000fe200078e3cff */
[----:B-1----:R-:W-:Y:S06]  /*a460*/  @!P0 BRA `(.L_x_212) ;  /* 0x0000000000dc8947 */ /* 0x002fec0003800000 */
.L_x_224:
[----:B------:R-:W-:Y:S01]  /*a470*/  IMAD R3, R0, 0x8, R3 ;  /* 0x0000000800037824 */ /* 0x000fe200078e0203 */
[----:B------:R-:W-:-:S07]  /*a480*/  SHF.L.U32 R0, R2, 0x1f, RZ ;  /* 0x0000001f02007819 */ /* 0x000fce00000006ff */
.L_x_213:
[----:B--2---:R2:W3:Y:S02]  /*a490*/  SYNCS.PHASECHK.TRANS64.TRYWAIT P0, [R3+URZ], R0 ;  /* 0x00000000030075a7 */ /* 0x0044e4000800017f */
[----:B---3--:R-:W-:Y:S05]  /*a4a0*/  @!P0 NANOSLEEP.SYNCS 0x989680 ;  /* 0x009896800000895d */ /* 0x008fea0003900000 */
[----:B------:R-:W3:Y:S02]  /*a4b0*/  @!P0 SYNCS.PHASECHK.TRANS64 P0, [R3+URZ], R0 ;  /* 0x00000000030085a7 */ /* 0x000ee4000800007f */
[----:B---3--:R-:W-:Y:S05]  /*a4c0*/  @!P0 BRA `(.L_x_213) ;  /* 0xfffffffc00f08947 */ /* 0x008fea000383ffff */
.L_x_207:
[----:B------:R-:W-:Y:S05]  /*a4d0*/  BSYNC B0 ;  /* 0x0000000000007941 */ /* 0x000fea0003800000 */
.L_x_206:
[----:B------:R-:W-:Y:S05]  /*a4e0*/  EXIT ;  /* 0x000000000000794d */ /* 0x000fea0003800000 */
.L_x_17:
[----:B---3--:R3:W4:Y:S02]  /*a4f0*/  SYNCS.PHASECHK.TRANS64.TRYWAIT P1, [R3+URZ], R0 ;  /* 0x00000000030075a7 */ /* 0x008724000802017f */
[----:B----4-:R-:W-:Y:S05]  /*a500*/  @!P1 NANOSLEEP.SYNCS 0x989680 ;  /* 0x009896800000995d */ /* 0x010fea0003900000 */
[----:B------:R-:W4:Y:S02]  /*a510*/  @!P1 SYNCS.PHASECHK.TRANS64 P1, [R3+URZ], R0 ;  /* 0x00000000030095a7 */ /* 0x000f24000802007f */
[----:B----4-:R-:W-:Y:S05]  /*a520*/  @!P1 BRA `(.L_x_17) ;  /* 0xfffffffc00f09947 */ /* 0x010fea000383ffff */
[----:B------:R-:W-:Y:S05]  /*a530*/  BRA `(.L_x_16) ;  /* 0xffffff6c003c7947 */ /* 0x000fea000383ffff */
.L_x_22:
[----:B-1----:R-:W-:-:S04]  /*a540*/  IMAD.U32 R5, RZ, RZ, UR8 ;  /* 0x00000008ff057e24 */ /* 0x002fc8000f8e00ff */
[----:B------:R1:W2:Y:S03]  /*a550*/  SYNCS.PHASECHK.TRANS64.TRYWAIT P1, [R5+URZ], R4 ;  /* 0x00000004050075a7 */ /* 0x0002a6000802017f */
[----:B--2---:R-:W-:Y:S05]  /*a560*/  @!P1 NANOSLEEP.SYNCS 0x989680 ;  /* 0x009896800000995d */ /* 0x004fea0003900000 */
[----:B------:R-:W2:Y:S02]  /*a570*/  @!P1 SYNCS.PHASECHK.TRANS64 P1, [R5+URZ], R4 ;  /* 0x00000004050095a7 */ /* 0x000ea4000802007f */
[----:B--2---:R-:W-:Y:S05]  /*a580*/  @!P1 BRA `(.L_x_22) ;  /* 0xfffffffc00ec9947 */ /* 0x004fea000383ffff */
[----:B------:R-:W-:Y:S05]  /*a590*/  BRA `(.L_x_21) ;  /* 0xffffff7c00747947 */ /* 0x000fea000383ffff */
.L_x_193:
[----:B------:R-:W-:Y:S01]  /*a5a0*/  BSSY B1, `(.L_x_214) ;  /* 0x0000006000017945 */ /* 0x000fe20003800000 */
[----:B------:R-:W-:-:S07]  /*a5b0*/  IMAD.MOV.U32 R15, RZ, RZ, -0x1 ;  /* 0xffffffffff0f7424 */ /* 0x000fce00078e00ff */
[----:B------:R-:W-:Y:S05]  /*a5c0*/  WARPSYNC.COLLECTIVE R15, `(.L_x_215) ;  /* 0x000000000f0c7348 */ /* 0x000fea0003c00000 */
[----:B------:R-:W-:Y:S02]  /*a5d0*/  ELECT P6, UR62, PT ;  /* 0x00000000003e782f */ /* 0x000fe400038c0000 */
[----:B------:R-:W-:Y:S01]  /*a5e0*/  MOV R14, UR62 ;  /* 0x0000003e000e7c02 */ /* 0x000fe20008000f00 */
[----:B------:R-:W-:Y:S10]  /*a5f0*/  ENDCOLLECTIVE ;  /* 0x000000000000791b */ /* 0x000ff40003800000 */
.L_x_215:
[----:B------:R-:W-:Y:S05]  /*a600*/  BSYNC B1 ;  /* 0x0000000000017941 */ /* 0x000fea0003800000 */
.L_x_214:
[----:B------:R-:W-:Y:S05]  /*a610*/  BRA `(.L_x_216) ;  /* 0xfffffff000247947 */ /* 0x000fea000383ffff */
.L_x_196:
[----:B0-----:R0:W1:Y:S02]  /*a620*/  SYNCS.PHASECHK.TRANS64.TRYWAIT P1, [R14+URZ+0x28], R7 ;  /* 0x000028070e0075a7 */ /* 0x001064000802017f */
[----:B-1----:R-:W-:Y:S05]  /*a630*/  @!P1 NANOSLEEP.SYNCS 0x989680 ;  /* 0x009896800000995d */ /* 0x002fea0003900000 */
[----:B------:R-:W1:Y:S02]  /*a640*/  @!P1 SYNCS.PHASECHK.TRANS64 P1, [R14+URZ+0x28], R7 ;  /* 0x000028070e0095a7 */ /* 0x000e64000802007f */
[----:B-1----:R-:W-:Y:S05]  /*a650*/  @!P1 BRA `(.L_x_196) ;  /* 0xfffffffc00f09947 */ /* 0x002fea000383ffff */
[----:B------:R-:W-:Y:S05]  /*a660*/  BRA `(.L_x_217) ;  /* 0xfffffff000587947 */ /* 0x000fea000383ffff */
.L_x_205:
[----:B------:R-:W-:Y:S01]  /*a670*/  BSSY B0, `(.L_x_218) ;  /* 0x0000006000007945 */ /* 0x000fe20003800000 */
[----:B------:R-:W-:-:S07]  /*a680*/  IMAD.MOV.U32 R15, RZ, RZ, -0x1 ;  /* 0xffffffffff0f7424 */ /* 0x000fce00078e00ff */
[----:B------:R-:W-:Y:S05]  /*a690*/  WARPSYNC.COLLECTIVE R15, `(.L_x_219) ;  /* 0x000000000f0c7348 */ /* 0x000fea0003c00000 */
[----:B------:R-:W-:Y:S02]  /*a6a0*/  ELECT P6, UR62, PT ;  /* 0x00000000003e782f */ /* 0x000fe400038c0000 */
[----:B------:R-:W-:Y:S01]  /*a6b0*/  MOV R14, UR62 ;  /* 0x0000003e000e7c02 */ /* 0x000fe20008000f00 */
[----:B------:R-:W-:Y:S10]  /*a6c0*/  ENDCOLLECTIVE ;  /* 0x000000000000791b */ /* 0x000ff40003800000 */
.L_x_219:
[----:B------:R-:W-:Y:S05]  /*a6d0*/  BSYNC B0 ;  /* 0x0000000000007941 */ /* 0x000fea0003800000 */
.L_x_218:
[----:B------:R-:W-:Y:S05]  /*a6e0*/  BRA `(.L_x_220) ;  /* 0xfffffff800a87947 */ /* 0x000fea000383ffff */
.L_x_209:
[----:B0-----:R0:W1:Y:S02]  /*a6f0*/  SYNCS.PHASECHK.TRANS64.TRYWAIT P0, [R7+URZ], R2 ;  /* 0x00000002070075a7 */ /* 0x001064000800017f */
[----:B-1----:R-:W-:Y:S05]  /*a700*/  @!P0 NANOSLEEP.SYNCS 0x989680 ;  /* 0x009896800000895d */ /* 0x002fea0003900000 */
[----:B------:R-:W1:Y:S02]  /*a710*/  @!P0 SYNCS.PHASECHK.TRANS64 P0, [R7+URZ], R2 ;  /* 0x00000002070085a7 */ /* 0x000e64000800007f */
[----:B-1----:R-:W-:Y:S05]  /*a720*/  @!P0 BRA `(.L_x_209) ;  /* 0xfffffffc00f08947 */ /* 0x002fea000383ffff */
[----:B------:R-:W-:Y:S05]  /*a730*/  BRA `(.L_x_221) ;  /* 0xfffffff800e87947 */ /* 0x000fea000383ffff */
.L_x_210:
[----:B0-----:R0:W1:Y:S02]  /*a740*/  SYNCS.PHASECHK.TRANS64.TRYWAIT P0, [R9+URZ], R4 ;  /* 0x00000004090075a7 */ /* 0x001064000800017f */
[----:B-1----:R-:W-:Y:S05]  /*a750*/  @!P0 NANOSLEEP.SYNCS 0x989680 ;  /* 0x009896800000895d */ /* 0x002fea0003900000 */
[----:B------:R-:W1:Y:S02]  /*a760*/  @!P0 SYNCS.PHASECHK.TRANS64 P0, [R9+URZ], R4 ;  /* 0x00000004090085a7 */ /* 0x000e64000800007f */
[----:B-1----:R-:W-:Y:S05]  /*a770*/  @!P0 BRA `(.L_x_210) ;  /* 0xfffffffc00f08947 */ /* 0x002fea000383ffff */
[----:B------:R-:W-:Y:S05]  /*a780*/  BRA `(.L_x_222) ;  /* 0xfffffff800f87947 */ /* 0x000fea000383ffff */
.L_x_211:
[----:B0-----:R0:W1:Y:S02]  /*a790*/  SYNCS.PHASECHK.TRANS64.TRYWAIT P0, [R6+URZ], R5 ;  /* 0x00000005060075a7 */ /* 0x001064000800017f */
[----:B-1----:R-:W-:Y:S05]  /*a7a0*/  @!P0 NANOSLEEP.SYNCS 0x989680 ;  /* 0x009896800000895d */ /* 0x002fea0003900000 */
[----:B------:R-:W1:Y:S02]  /*a7b0*/  @!P0 SYNCS.PHASECHK.TRANS64 P0, [R6+URZ], R5 ;  /* 0x00000005060085a7 */ /* 0x000e64000800007f */
[----:B-1----:R-:W-:Y:S05]  /*a7c0*/  @!P0 BRA `(.L_x_211) ;  /* 0xfffffffc00f08947 */ /* 0x002fea000383ffff */
[----:B------:R-:W-:Y:S05]  /*a7d0*/  BRA `(.L_x_223) ;  /* 0xfffffffc00087947 */ /* 0x000fea000383ffff */
.L_x_212:
[----:B-1----:R1:W2:Y:S02]  /*a7e0*/  SYNCS.PHASECHK.TRANS64.TRYWAIT P0, [R9+URZ], R4 ;  /* 0x00000004090075a7 */ /* 0x0022a4000800017f */
[----:B--2---:R-:W-:Y:S05]  /*a7f0*/  @!P0 NANOSLEEP.SYNCS 0x989680 ;  /* 0x009896800000895d */ /* 0x004fea0003900000 */
[----:B------:R-:W2:Y:S02]  /*a800*/  @!P0 SYNCS.PHASECHK.TRANS64 P0, [R9+URZ], R4 ;  /* 0x00000004090085a7 */ /* 0x000ea4000800007f */
[----:B--2---:R-:W-:Y:S05]  /*a810*/  @!P0 BRA `(.L_x_212) ;  /* 0xfffffffc00f08947 */ /* 0x004fea000383ffff */
[----:B------:R-:W-:Y:S05]  /*a820*/  BRA `(.L_x_224) ;  /* 0xfffffffc00107947 */ /* 0x000fea000383ffff */
.L_x_225:
[----:B------:R-:W-:-:S00]  /*a830*/  BRA `(.L_x_225) ;  /* 0xfffffffc00fc7947 */ /* 0x000fc0000383ffff */
[----:B------:R-:W-:-:S00]  /*a840*/  NOP ;  /* 0x0000000000007918 */ /* 0x000fc00000000000 */
        /* <DEDUP_REMOVED lines=11> */
.L_x_226:


//--------------------- .nv.global.init           --------------------------
	.section	.nv.global.init,"aw",@progbits
.nv.global.init:
	.type		$str$22,@object
	.size		$str$22,($str$23 - $str$22)
$str$22:
        /*0000*/ 	.byte	0x6b, 0x5f, 0x74, 0x69, 0x6c, 0x65, 0x5f, 0x63, 0x6f, 0x75, 0x6e, 0x74, 0x20, 0x3e, 0x3d, 0x20
        /*0010*/ 	.byte	0x31, 0x00
	.type		$str$23,@object
	.size		$str$23,(__unnamed_1 - $str$23)
$str$23:
        /*0012*/ 	.byte	0x2f, 0x74, 0x6d, 0x70, 0x2f, 0x63, 0x75, 0x74, 0x6c, 0x61, 0x73, 0x73, 0x5f, 0x73, 0x77, 0x65
        /*0022*/ 	.byte	0x65, 0x70, 0x5f, 0x73, 0x72, 0x63, 0x2f, 0x69, 0x6e, 0x63, 0x6c, 0x75, 0x64, 0x65, 0x2f, 0x63
        /*0032*/ 	.byte	0x75, 0x74, 0x6c, 0x61, 0x73, 0x73, 0x2f, 0x67, 0x65, 0x6d, 0x6d, 0x2f, 0x63, 0x6f, 0x6c, 0x6c
        /*0042*/ 	.byte	0x65, 0x63, 0x74, 0x69, 0x76, 0x65, 0x2f, 0x73, 0x6d, 0x39, 0x30, 0x5f, 0x6d, 0x6d, 0x61, 0x5f
        /*0052*/ 	.byte	0x74, 0x6d, 0x61, 0x5f, 0x67, 0x6d, 0x6d, 0x61, 0x5f, 0x73, 0x73, 0x5f, 0x77, 0x61, 0x72, 0x70
        /*0062*/ 	.byte	0x73, 0x70, 0x65, 0x63, 0x69, 0x61, 0x6c, 0x69, 0x7a, 0x65, 0x64, 0x2e, 0x68, 0x70, 0x70, 0x00
	.type		__unnamed_1,@object
	.size		__unnamed_1,(.L_0 - __unnamed_1)
__unnamed_1:
        /*0072*/ 	.byte	0x76, 0x6f, 0x69, 0x64, 0x20, 0x63, 0x75, 0x74, 0x6c, 0x61, 0x73, 0x73, 0x3a, 0x3a, 0x67, 0x65
        /* <DEDUP_REMOVED lines=179> */
        /*0bb2*/ 	.byte	0x64, 0x65, 0x6e, 0x74, 0x69, 0x74, 0x79, 0x5d, 0x00
.L_0:


//--------------------- .nv.shared._ZN7cutlass13device_kernelINS_4gemm6kernel13GemmUniversalIN4cute5tupleIJiiiiEEENS1_10collective13CollectiveMmaINS1_34MainloopSm90TmaGmmaWarpSpecializedILi5ENS5_IJNS4_1CILi1EEESB_SB_EEENS1_35KernelTmaWarpSpecializedCooperativeEEENS5_IJNSA_ILi256EEENSA_ILi80EEENSA_ILi64EEEEEENS_6half_tENS5_IJlSB_lEEESJ_SK_NS4_8TiledMMAINS4_8MMA_AtomIJNS4_4SM904GMMA25MMA_64x16x16_F32F16F16_SSILNSO_5MajorE0ELSQ_0ELNSO_7ScaleInE1ELSR_1EEEEEENS4_6LayoutINS5_IJNSA_ILi2EEESB_SB_EEENS5_IJSB_NSA_ILi0EEESX_EEEEENS5_IJNS4_10UnderscoreES10_S10_EEEEENS4_13SM90_TMA_LOADENS4_14ComposedLayoutINS4_7SwizzleILi3ELi4ELi3EEENS4_18smem_ptr_flag_bitsILi16EEENSU_INS5_IJNSA_ILi8EEESH_EEENS5_IJSH_SB_EEEEEEEvNS4_8identityES13_S1D_vS1E_EENS_8epilogue10collective6detail29Sm90TmaWarpSpecializedAdapterINS1H_15DefaultEpilogueISJ_SK_SK_NS1G_6thread17LinearCombinationISJ_Li1EffLNS1L_9ScaleType4KindE0ELNS_15FloatRoundStyleE2ESJ_EENS1_15EpilogueDefaultEEEEEvvEEEEvNT_6ParamsE --------------------------
	.section	.nv.shared._ZN7cutlass13device_kernelINS_4gemm6kernel13GemmUniversalIN4cute5tupleIJiiiiEEENS1_10collective13CollectiveMmaINS1_34MainloopSm90TmaGmmaWarpSpecializedILi5ENS5_IJNS4_1CILi1EEESB_SB_EEENS1_35KernelTmaWarpSpecializedCooperativeEEENS5_IJNSA_ILi256EEENSA_ILi80EEENSA_ILi64EEEEEENS_6half_tENS5_IJlSB_lEEESJ_SK_NS4_8TiledMMAINS4_8MMA_AtomIJNS4_4SM904GMMA25MMA_64x16x16_F32F16F16_SSILNSO_5MajorE0ELSQ_0ELNSO_7ScaleInE1ELSR_1EEEEEENS4_6LayoutINS5_IJNSA_ILi2EEESB_SB_EEENS5_IJSB_NSA_ILi0EEESX_EEEEENS5_IJNS4_10UnderscoreES10_S10_EEEEENS4_13SM90_TMA_LOADENS4_14ComposedLayoutINS4_7SwizzleILi3ELi4ELi3EEENS4_18smem_ptr_flag_bitsILi16EEENSU_INS5_IJNSA_ILi8EEESH_EEENS5_IJSH_SB_EEEEEEEvNS4_8identityES13_S1D_vS1E_EENS_8epilogue10collective6detail29Sm90TmaWarpSpecializedAdapterINS1H_15DefaultEpilogueISJ_SK_SK_NS1G_6thread17LinearCombinationISJ_Li1EffLNS1L_9ScaleType4KindE0ELNS_15FloatRoundStyleE2ESJ_EENS1_15EpilogueDefaultEEEEEvvEEEEvNT_6ParamsE,"aw",@nobits
	.sectionflags	@""
	.align	16
	.zero		1024


//--------------------- .nv.shared.reserved.0     --------------------------
	.section	.nv.shared.reserved.0,"aw",@nobits
	.weak		__nv_reservedSMEM_offset_0_alias
	.size		__nv_reservedSMEM_offset_0_alias, 0, 0
	.other		__nv_reservedSMEM_offset_0_alias,@"STO_CUDA_RESERVED_SHARED STV_DEFAULT"
__nv_reservedSMEM_offset_0_alias:
	.zero		0


//--------------------- .nv.global                --------------------------
	.section	.nv.global,"aw",@nobits
.nv.global:
	.type		_ZN39_INTERNAL_1dd34a26_4_k_cu_cecaee93_47664cute1_E,@object
	.size		_ZN39_INTERNAL_1dd34a26_4_k_cu_cecaee93_47664cute1_E,(_ZN39_INTERNAL_1dd34a26_4_k_cu_cecaee93_47664cuda3std3__45__cpo6cbeginE - _ZN39_INTERNAL_1dd34a26_4_k_cu_cecaee93_47664cute1_E)
_ZN39_INTERNAL_1dd34a26_4_k_cu_cecaee93_47664cute1_E:
	.zero		1
	.type		_ZN39_INTERNAL_1dd34a26_4_k_cu_cecaee93_47664cuda3std3__45__cpo6cbeginE,@object
	.size		_ZN39_INTERNAL_1dd34a26_4_k_cu_cecaee93_47664cuda3std3__45__cpo6cbeginE,(_ZN39_INTERNAL_1dd34a26_4_k_cu_cecaee93_47664cuda3std3__48in_placeE - _ZN39_INTERNAL_1dd34a26_4_k_cu_cecaee93_47664cuda3std3__45__cpo6cbeginE)
_ZN39_INTERNAL_1dd34a26_4_k_cu_cecaee93_47664cuda3std3__45__cpo6cbeginE:
	.zero		1
	.type		_ZN39_INTERNAL_1dd34a26_4_k_cu_cecaee93_47664cuda3std3__48in_placeE,@object
	.size		_ZN39_INTERNAL_1dd34a26_4_k_cu_cecaee93_47664cuda3std3__48in_placeE,(_ZN39_INTERNAL_1dd34a26_4_k_cu_cecaee93_47664cuda3std6ranges3__45__cpo9iter_moveE - _ZN39_INTERNAL_1dd34a26_4_k_cu_cecaee93_47664cuda3std3__48in_placeE)
_ZN39_INTERNAL_1dd34a26_4_k_cu_cecaee93_47664cuda3std3__48in_placeE:
	.zero		1
	.type		_ZN39_INTERNAL_1dd34a26_4_k_cu_cecaee93_47664cuda3std6ranges3__45__cpo9iter_moveE,@object
	.size		_ZN39_INTERNAL_1dd34a26_4_k_cu_cecaee93_47664cuda3std6ranges3__45__cpo9iter_moveE,(_ZN39_INTERNAL_1dd34a26_4_k_cu_cecaee93_47664cuda3std3__45__cpo5beginE - _ZN39_INTERNAL_1dd34a26_4_k_cu_cecaee93_47664cuda3std6ranges3__45__cpo9iter_moveE)
_ZN39_INTERNAL_1dd34a26_4_k_cu_cecaee93_47664cuda3std6ranges3__45__cpo9iter_moveE:
	.zero		1
	.type		_ZN39_INTERNAL_1dd34a26_4_k_cu_cecaee93_47664cuda3std3__45__cpo5beginE,@object
	.size		_ZN39_INTERNAL_1dd34a26_4_k_cu_cecaee93_47664cuda3std3__45__cpo5beginE,(_ZN39_INTERNAL_1dd34a26_4_k_cu_cecaee93_47664cuda3std3__441_GLOBAL__N__1dd34a26_4_k_cu_cecaee93_47666ignoreE - _ZN39_INTERNAL_1dd34a26_4_k_cu_cecaee93_47664cuda3std3__45__cpo5beginE)
_ZN39_INTERNAL_1dd34a26_4_k_cu_cecaee93_47664cuda3std3__45__cpo5beginE:
	.zero		1
	.type		_ZN39_INTERNAL_1dd34a26_4_k_cu_cecaee93_47664cuda3std3__441_GLOBAL__N__1dd34a26_4_k_cu_cecaee93_47666ignoreE,@object
	.size		_ZN39_INTERNAL_1dd34a26_4_k_cu_cecaee93_47664cuda3std3__441_GLOBAL__N__1dd34a26_4_k_cu_cecaee93_47666ignoreE,(_ZN39_INTERNAL_1dd34a26_4_k_cu_cecaee93_47664cute7productE - _ZN39_INTERNAL_1dd34a26_4_k_cu_cecaee93_47664cuda3std3__441_GLOBAL__N__1dd34a26_4_k_cu_cecaee93_47666ignoreE)
_ZN39_INTERNAL_1dd34a26_4_k_cu_cecaee93_47664cuda3std3__441_GLOBAL__N__1dd34a26_4_k_cu_cecaee93_47666ignoreE:
	.zero		1
	.type		_ZN39_INTERNAL_1dd34a26_4_k_cu_cecaee93_47664cute7productE,@object
	.size		_ZN39_INTERNAL_1dd34a26_4_k_cu_cecaee93_47664cute7productE,(_ZN39_INTERNAL_1dd34a26_4_k_cu_cecaee93_47664cuda3std3__45__cpo3endE - _ZN39_INTERNAL_1dd34a26_4_k_cu_cecaee93_47664cute7productE)
_ZN39_INTERNAL_1dd34a26_4_k_cu_cecaee93_47664cute7productE:
	.zero		1
	.type		_ZN39_INTERNAL_1dd34a26_4_k_cu_cecaee93_47664cuda3std3__45__cpo3endE,@object
	.size		_ZN39_INTERNAL_1dd34a26_4_k_cu_cecaee93_47664cuda3std3__45__cpo3endE,(_ZN39_INTERNAL_1dd34a26_4_k_cu_cecaee93_47664cuda3std3__419piecewise_constructE - _ZN39_INTERNAL_1dd34a26_4_k_cu_cecaee93_47664cuda3std3__45__cpo3endE)
_ZN39_INTERNAL_1dd34a26_4_k_cu_cecaee93_47664cuda3std3__45__cpo3endE:
	.zero		1
	.type		_ZN39_INTERNAL_1dd34a26_4_k_cu_cecaee93_47664cuda3std3__419piecewise_constructE,@object
	.size		_ZN39_INTERNAL_1dd34a26_4_k_cu_cecaee93_47664cuda3std3__419piecewise_constructE,(_ZN39_INTERNAL_1dd34a26_4_k_cu_cecaee93_47664cuda3std3__45__cpo4cendE - _ZN39_INTERNAL_1dd34a26_4_k_cu_cecaee93_47664cuda3std3__419piecewise_constructE)
_ZN39_INTERNAL_1dd34a26_4_k_cu_cecaee93_47664cuda3std3__419piecewise_constructE:
	.zero		1
	.type		_ZN39_INTERNAL_1dd34a26_4_k_cu_cecaee93_47664cuda3std3__45__cpo4cendE,@object
	.size		_ZN39_INTERNAL_1dd34a26_4_k_cu_cecaee93_47664cuda3std3__45__cpo4cendE,(_ZN39_INTERNAL_1dd34a26_4_k_cu_cecaee93_47664cuda3std6ranges3__45__cpo4swapE - _ZN39_INTERNAL_1dd34a26_4_k_cu_cecaee93_47664cuda3std3__45__cpo4cendE)
_ZN39_INTERNAL_1dd34a26_4_k_cu_cecaee93_47664cuda3std3__45__cpo4cendE:
	.zero		1
	.type		_ZN39_INTERNAL_1dd34a26_4_k_cu_cecaee93_47664cuda3std6ranges3__45__cpo4swapE,@object
	.size		_ZN39_INTERNAL_1dd34a26_4_k_cu_cecaee93_47664cuda3std6ranges3__45__cpo4swapE,(.L_8 - _ZN39_INTERNAL_1dd34a26_4_k_cu_cecaee93_47664cuda3std6ranges3__45__cpo4swapE)
_ZN39_INTERNAL_1dd34a26_4_k_cu_cecaee93_47664cuda3std6ranges3__45__cpo4swapE:
	.zero		1
.L_8:


//--------------------- .nv.constant0._ZN7cutlass13device_kernelINS_4gemm6kernel13GemmUniversalIN4cute5tupleIJiiiiEEENS1_10collective13CollectiveMmaINS1_34MainloopSm90TmaGmmaWarpSpecializedILi5ENS5_IJNS4_1CILi1EEESB_SB_EEENS1_35KernelTmaWarpSpecializedCooperativeEEENS5_IJNSA_ILi256EEENSA_ILi80EEENSA_ILi64EEEEEENS_6half_tENS5_IJlSB_lEEESJ_SK_NS4_8TiledMMAINS4_8MMA_AtomIJNS4_4SM904GMMA25MMA_64x16x16_F32F16F16_SSILNSO_5MajorE0ELSQ_0ELNSO_7ScaleInE1ELSR_1EEEEEENS4_6LayoutINS5_IJNSA_ILi2EEESB_SB_EEENS5_IJSB_NSA_ILi0EEESX_EEEEENS5_IJNS4_10UnderscoreES10_S10_EEEEENS4_13SM90_TMA_LOADENS4_14ComposedLayoutINS4_7SwizzleILi3ELi4ELi3EEENS4_18smem_ptr_flag_bitsILi16EEENSU_INS5_IJNSA_ILi8EEESH_EEENS5_IJSH_SB_EEEEEEEvNS4_8identityES13_S1D_vS1E_EENS_8epilogue10collective6detail29Sm90TmaWarpSpecializedAdapterINS1H_15DefaultEpilogueISJ_SK_SK_NS1G_6thread17LinearCombinationISJ_Li1EffLNS1L_9ScaleType4KindE0ELNS_15FloatRoundStyleE2ESJ_EENS1_15EpilogueDefaultEEEEEvvEEEEvNT_6ParamsE --------------------------
	.section	.nv.constant0._ZN7cutlass13device_kernelINS_4gemm6kernel13GemmUniversalIN4cute5tupleIJiiiiEEENS1_10collective13CollectiveMmaINS1_34MainloopSm90TmaGmmaWarpSpecializedILi5ENS5_IJNS4_1CILi1EEESB_SB_EEENS1_35KernelTmaWarpSpecializedCooperativeEEENS5_IJNSA_ILi256EEENSA_ILi80EEENSA_ILi64EEEEEENS_6half_tENS5_IJlSB_lEEESJ_SK_NS4_8TiledMMAINS4_8MMA_AtomIJNS4_4SM904GMMA25MMA_64x16x16_F32F16F16_SSILNSO_5MajorE0ELSQ_0ELNSO_7ScaleInE1ELSR_1EEEEEENS4_6LayoutINS5_IJNSA_ILi2EEESB_SB_EEENS5_IJSB_NSA_ILi0EEESX_EEEEENS5_IJNS4_10UnderscoreES10_S10_EEEEENS4_13SM90_TMA_LOADENS4_14ComposedLayoutINS4_7SwizzleILi3ELi4ELi3EEENS4_18smem_ptr_flag_bitsILi16EEENSU_INS5_IJNSA_ILi8EEESH_EEENS5_IJSH_SB_EEEEEEEvNS4_8identityES13_S1D_vS1E_EENS_8epilogue10collective6detail29Sm90TmaWarpSpecializedAdapterINS1H_15DefaultEpilogueISJ_SK_SK_NS1G_6thread17LinearCombinationISJ_Li1EffLNS1L_9ScaleType4KindE0ELNS_15FloatRoundStyleE2ESJ_EENS1_15EpilogueDefaultEEEEEvvEEEEvNT_6ParamsE,"a",@progbits
	.sectionflags	@""
	.align	4
.nv.constant0._ZN7cutlass13device_kernelINS_4gemm6kernel13GemmUniversalIN4cute5tupleIJiiiiEEENS1_10collective13CollectiveMmaINS1_34MainloopSm90TmaGmmaWarpSpecializedILi5ENS5_IJNS4_1CILi1EEESB_SB_EEENS1_35KernelTmaWarpSpecializedCooperativeEEENS5_IJNSA_ILi256EEENSA_ILi80EEENSA_ILi64EEEEEENS_6half_tENS5_IJlSB_lEEESJ_SK_NS4_8TiledMMAINS4_8MMA_AtomIJNS4_4SM904GMMA25MMA_64x16x16_F32F16F16_SSILNSO_5MajorE0ELSQ_0ELNSO_7ScaleInE1ELSR_1EEEEEENS4_6LayoutINS5_IJNSA_ILi2EEESB_SB_EEENS5_IJSB_NSA_ILi0EEESX_EEEEENS5_IJNS4_10UnderscoreES10_S10_EEEEENS4_13SM90_TMA_LOADENS4_14ComposedLayoutINS4_7SwizzleILi3ELi4ELi3EEENS4_18smem_ptr_flag_bitsILi16EEENSU_INS5_IJNSA_ILi8EEESH_EEENS5_IJSH_SB_EEEEEEEvNS4_8identityES13_S1D_vS1E_EENS_8epilogue10collective6detail29Sm90TmaWarpSpecializedAdapterINS1H_15DefaultEpilogueISJ_SK_SK_NS1G_6thread17LinearCombinationISJ_Li1EffLNS1L_9ScaleType4KindE0ELNS_15FloatRoundStyleE2ESJ_EENS1_15EpilogueDefaultEEEEEvvEEEEvNT_6ParamsE:
	.zero		1664


//--------------------- SYMBOLS --------------------------

	.type		.nv.reservedSmem.offset0,@object
	.size		.nv.reservedSmem.offset0,0x4
	.type		__assertfail,@function
